//
// Generated by NVIDIA NVVM Compiler
//
// Compiler Build ID: CL-36424714
// Cuda compilation tools, release 13.0, V13.0.88
// Based on NVVM 20.0.0
//

.version 9.0
.target sm_100
.address_size 64

	// .globl	_Z5nadjiP5tackai
.func  (.param .b64 func_retval0) __internal_accurate_pow
(
	.param .b64 __internal_accurate_pow_param_0
)
;
// _ZZ5nadjiP5tackaiE2sh has been demoted
// _ZZ5nadjiP5tackaiE4test_$_0 has been demoted
// _ZZ5nadjiP5tackaiE4test_$_1 has been demoted
// _ZZ5nadjiP5tackaiE4test_$_2 has been demoted
// _ZZ8sortirajP5tackaE2sh has been demoted

.visible .entry _Z5nadjiP5tackai(
	.param .u64 .ptr .align 1 _Z5nadjiP5tackai_param_0,
	.param .u32 _Z5nadjiP5tackai_param_1
)
{
	.reg .pred 	%p<21>;
	.reg .b32 	%r<54>;
	.reg .b64 	%rd<9>;
	.reg .b64 	%fd<49>;
	// demoted variable
	.shared .align 8 .b8 _ZZ5nadjiP5tackaiE2sh[2048];
	// demoted variable
	.shared .align 8 .u32 _ZZ5nadjiP5tackaiE4test_$_0;
	// demoted variable
	.shared .align 4 .u32 _ZZ5nadjiP5tackaiE4test_$_1;
	// demoted variable
	.shared .align 8 .f64 _ZZ5nadjiP5tackaiE4test_$_2;
	ld.param.u64 	%rd2, [_Z5nadjiP5tackai_param_0];
	ld.param.u32 	%r11, [_Z5nadjiP5tackai_param_1];
	cvta.to.global.u64 	%rd1, %rd2;
	mul.wide.s32 	%rd3, %r11, 16;
	add.s64 	%rd4, %rd1, %rd3;
	ld.global.v2.u32 	{%r12, %r13}, [%rd4];
	st.shared.u32 	[_ZZ5nadjiP5tackaiE4test_$_0], %r12;
	st.shared.u32 	[_ZZ5nadjiP5tackaiE4test_$_1], %r13;
	ld.global.f64 	%fd2, [%rd4+8];
	st.shared.f64 	[_ZZ5nadjiP5tackaiE4test_$_2], %fd2;
	mov.u32 	%r53, %ntid.x;
	mov.u32 	%r2, %ctaid.x;
	mov.u32 	%r3, %tid.x;
	mad.lo.s32 	%r14, %r53, %r2, %r3;
	mul.wide.s32 	%rd5, %r14, 16;
	add.s64 	%rd6, %rd1, %rd5;
	ld.global.v2.u32 	{%r15, %r16}, [%rd6];
	shl.b32 	%r17, %r3, 4;
	mov.u32 	%r18, _ZZ5nadjiP5tackaiE2sh;
	add.s32 	%r4, %r18, %r17;
	st.shared.v2.u32 	[%r4], {%r15, %r16};
	ld.global.f64 	%fd3, [%rd6+8];
	st.shared.f64 	[%r4+8], %fd3;
	bar.sync 	0;
	setp.lt.u32 	%p1, %r53, 16;
	@%p1 bra 	$L__BB0_7;
	mov.f64 	%fd4, 0d4000000000000000;
	{
	.reg .b32 %temp; 
	mov.b64 	{%temp, %r5}, %fd4;
	}
	and.b32  	%r6, %r5, 2146435072;
$L__BB0_2:
	shr.u32 	%r8, %r53, 1;
	setp.ge.u32 	%p2, %r3, %r8;
	@%p2 bra 	$L__BB0_6;
	setp.lt.s32 	%p3, %r5, 0;
	setp.eq.s32 	%p4, %r6, 1062207488;
	ld.shared.v2.u32 	{%r19, %r20}, [%r4];
	ld.shared.u32 	%r21, [_ZZ5nadjiP5tackaiE4test_$_0];
	ld.shared.u32 	%r22, [_ZZ5nadjiP5tackaiE4test_$_1];
	sub.s32 	%r23, %r19, %r21;
	abs.s32 	%r24, %r23;
	cvt.rn.f64.s32 	%fd5, %r24;
	{
	.reg .b32 %temp; 
	mov.b64 	{%temp, %r25}, %fd5;
	}
	abs.f64 	%fd6, %fd5;
	{ // callseq 0, 0
	.param .b64 param0;
	st.param.f64 	[param0], %fd6;
	.param .b64 retval0;
	call.uni (retval0), 
	__internal_accurate_pow, 
	(
	param0
	);
	ld.param.f64 	%fd7, [retval0];
	} // callseq 0
	setp.lt.s32 	%p6, %r25, 0;
	neg.f64 	%fd9, %fd7;
	selp.f64 	%fd10, %fd9, %fd7, %p4;
	selp.f64 	%fd11, %fd10, %fd7, %p6;
	setp.eq.s32 	%p7, %r23, 0;
	selp.b32 	%r26, %r25, 0, %p4;
	or.b32  	%r27, %r26, 2146435072;
	selp.b32 	%r28, %r27, %r26, %p3;
	mov.b32 	%r29, 0;
	mov.b64 	%fd12, {%r29, %r28};
	selp.f64 	%fd13, %fd12, %fd11, %p7;
	setp.eq.s32 	%p8, %r24, 1;
	selp.f64 	%fd14, 0d3FF0000000000000, %fd13, %p8;
	sub.s32 	%r30, %r20, %r22;
	abs.s32 	%r31, %r30;
	cvt.rn.f64.s32 	%fd15, %r31;
	{
	.reg .b32 %temp; 
	mov.b64 	{%temp, %r32}, %fd15;
	}
	abs.f64 	%fd16, %fd15;
	{ // callseq 1, 0
	.param .b64 param0;
	st.param.f64 	[param0], %fd16;
	.param .b64 retval0;
	call.uni (retval0), 
	__internal_accurate_pow, 
	(
	param0
	);
	ld.param.f64 	%fd17, [retval0];
	} // callseq 1
	setp.lt.s32 	%p9, %r32, 0;
	neg.f64 	%fd19, %fd17;
	selp.f64 	%fd20, %fd19, %fd17, %p4;
	selp.f64 	%fd21, %fd20, %fd17, %p9;
	setp.eq.s32 	%p10, %r30, 0;
	selp.b32 	%r33, %r32, 0, %p4;
	or.b32  	%r34, %r33, 2146435072;
	selp.b32 	%r35, %r34, %r33, %p3;
	mov.b64 	%fd22, {%r29, %r35};
	selp.f64 	%fd23, %fd22, %fd21, %p10;
	setp.eq.s32 	%p11, %r31, 1;
	selp.f64 	%fd24, 0d3FF0000000000000, %fd23, %p11;
	add.f64 	%fd25, %fd14, %fd24;
	sqrt.rn.f64 	%fd26, %fd25;
	st.shared.f64 	[%r4+8], %fd26;
	shl.b32 	%r36, %r8, 4;
	add.s32 	%r37, %r4, %r36;
	ld.shared.v2.u32 	{%r9, %r10}, [%r37];
	sub.s32 	%r38, %r9, %r21;
	abs.s32 	%r39, %r38;
	cvt.rn.f64.s32 	%fd27, %r39;
	{
	.reg .b32 %temp; 
	mov.b64 	{%temp, %r40}, %fd27;
	}
	abs.f64 	%fd28, %fd27;
	{ // callseq 2, 0
	.param .b64 param0;
	st.param.f64 	[param0], %fd28;
	.param .b64 retval0;
	call.uni (retval0), 
	__internal_accurate_pow, 
	(
	param0
	);
	ld.param.f64 	%fd29, [retval0];
	} // callseq 2
	setp.lt.s32 	%p12, %r40, 0;
	neg.f64 	%fd31, %fd29;
	selp.f64 	%fd32, %fd31, %fd29, %p4;
	selp.f64 	%fd33, %fd32, %fd29, %p12;
	setp.eq.s32 	%p13, %r38, 0;
	selp.b32 	%r41, %r40, 0, %p4;
	or.b32  	%r42, %r41, 2146435072;
	selp.b32 	%r43, %r42, %r41, %p3;
	mov.b64 	%fd34, {%r29, %r43};
	selp.f64 	%fd35, %fd34, %fd33, %p13;
	setp.eq.s32 	%p14, %r39, 1;
	selp.f64 	%fd36, 0d3FF0000000000000, %fd35, %p14;
	sub.s32 	%r44, %r10, %r22;
	abs.s32 	%r45, %r44;
	cvt.rn.f64.s32 	%fd37, %r45;
	{
	.reg .b32 %temp; 
	mov.b64 	{%temp, %r46}, %fd37;
	}
	abs.f64 	%fd38, %fd37;
	{ // callseq 3, 0
	.param .b64 param0;
	st.param.f64 	[param0], %fd38;
	.param .b64 retval0;
	call.uni (retval0), 
	__internal_accurate_pow, 
	(
	param0
	);
	ld.param.f64 	%fd39, [retval0];
	} // callseq 3
	setp.lt.s32 	%p15, %r46, 0;
	neg.f64 	%fd41, %fd39;
	selp.f64 	%fd42, %fd41, %fd39, %p4;
	selp.f64 	%fd43, %fd42, %fd39, %p15;
	setp.eq.s32 	%p16, %r44, 0;
	selp.b32 	%r47, %r46, 0, %p4;
	or.b32  	%r48, %r47, 2146435072;
	selp.b32 	%r49, %r48, %r47, %p3;
	mov.b64 	%fd44, {%r29, %r49};
	selp.f64 	%fd45, %fd44, %fd43, %p16;
	setp.eq.s32 	%p17, %r45, 1;
	selp.f64 	%fd46, 0d3FF0000000000000, %fd45, %p17;
	add.f64 	%fd47, %fd36, %fd46;
	sqrt.rn.f64 	%fd1, %fd47;
	st.shared.f64 	[%r37+8], %fd1;
	setp.geu.f64 	%p18, %fd1, %fd26;
	@%p18 bra 	$L__BB0_5;
	st.shared.v2.u32 	[%r4], {%r9, %r10};
	st.shared.f64 	[%r4+8], %fd1;
$L__BB0_5:
	bar.sync 	0;
$L__BB0_6:
	setp.gt.u32 	%p19, %r53, 31;
	mov.u32 	%r53, %r8;
	@%p19 bra 	$L__BB0_2;
$L__BB0_7:
	setp.gt.u32 	%p20, %r3, 9;
	@%p20 bra 	$L__BB0_9;
	mad.lo.s32 	%r50, %r2, 10, %r3;
	mul.wide.u32 	%rd7, %r50, 16;
	add.s64 	%rd8, %rd1, %rd7;
	ld.shared.v2.u32 	{%r51, %r52}, [%r4];
	ld.shared.f64 	%fd48, [%r4+8];
	st.global.v2.u32 	[%rd8], {%r51, %r52};
	st.global.f64 	[%rd8+8], %fd48;
$L__BB0_9:
	ret;

}
	// .globl	_Z8sortirajP5tacka
.visible .entry _Z8sortirajP5tacka(
	.param .u64 .ptr .align 1 _Z8sortirajP5tacka_param_0
)
{
	.reg .pred 	%p<5>;
	.reg .b32 	%r<18>;
	.reg .b64 	%rd<5>;
	.reg .b64 	%fd<5>;
	// demoted variable
	.shared .align 8 .b8 _ZZ8sortirajP5tackaE2sh[2048];
	ld.param.u64 	%rd2, [_Z8sortirajP5tacka_param_0];
	cvta.to.global.u64 	%rd3, %rd2;
	mov.u32 	%r1, %tid.x;
	mul.wide.u32 	%rd4, %r1, 16;
	add.s64 	%rd1, %rd3, %rd4;
	ld.global.v2.u32 	{%r8, %r9}, [%rd1];
	shl.b32 	%r10, %r1, 4;
	mov.u32 	%r11, _ZZ8sortirajP5tackaE2sh;
	add.s32 	%r2, %r11, %r10;
	st.shared.v2.u32 	[%r2], {%r8, %r9};
	ld.global.f64 	%fd2, [%rd1+8];
	add.s32 	%r3, %r2, 8;
	st.shared.f64 	[%r2+8], %fd2;
	bar.sync 	0;
	mov.u32 	%r17, %ntid.x;
	setp.lt.u32 	%p1, %r17, 8;
	@%p1 bra 	$L__BB1_4;
$L__BB1_1:
	shl.b32 	%r12, %r17, 4;
	add.s32 	%r6, %r3, %r12;
	ld.shared.f64 	%fd1, [%r6];
	ld.shared.f64 	%fd3, [%r3];
	setp.geu.f64 	%p2, %fd1, %fd3;
	@%p2 bra 	$L__BB1_3;
	ld.shared.v2.u32 	{%r13, %r14}, [%r6+-8];
	st.shared.v2.u32 	[%r2], {%r13, %r14};
	st.shared.f64 	[%r2+8], %fd1;
$L__BB1_3:
	bar.sync 	0;
	shr.u32 	%r7, %r17, 1;
	setp.gt.u32 	%p3, %r17, 15;
	mov.u32 	%r17, %r7;
	@%p3 bra 	$L__BB1_1;
$L__BB1_4:
	setp.gt.u32 	%p4, %r1, 9;
	@%p4 bra 	$L__BB1_6;
	ld.shared.v2.u32 	{%r15, %r16}, [%r2];
	st.global.v2.u32 	[%rd1], {%r15, %r16};
	ld.shared.f64 	%fd4, [%r2+8];
	st.global.f64 	[%rd1+8], %fd4;
$L__BB1_6:
	ret;

}
.func  (.param .b64 func_retval0) __internal_accurate_pow(
	.param .b64 __internal_accurate_pow_param_0
)
{
	.reg .pred 	%p<8>;
	.reg .b32 	%r<49>;
	.reg .b32 	%f<3>;
	.reg .b64 	%fd<109>;

	ld.param.f64 	%fd10, [__internal_accurate_pow_param_0];
	{
	.reg .b32 %temp; 
	mov.b64 	{%temp, %r46}, %fd10;
	}
	{
	.reg .b32 %temp; 
	mov.b64 	{%r45, %temp}, %fd10;
	}
	shr.u32 	%r47, %r46, 20;
	setp.gt.u32 	%p1, %r46, 1048575;
	@%p1 bra 	$L__BB2_2;
	mul.f64 	%fd11, %fd10, 0d4350000000000000;
	{
	.reg .b32 %temp; 
	mov.b64 	{%temp, %r46}, %fd11;
	}
	{
	.reg .b32 %temp; 
	mov.b64 	{%r45, %temp}, %fd11;
	}
	shr.u32 	%r16, %r46, 20;
	add.s32 	%r47, %r16, -54;
$L__BB2_2:
	add.s32 	%r48, %r47, -1023;
	and.b32  	%r17, %r46, -2146435073;
	or.b32  	%r18, %r17, 1072693248;
	mov.b64 	%fd107, {%r45, %r18};
	setp.lt.u32 	%p2, %r18, 1073127583;
	@%p2 bra 	$L__BB2_4;
	{
	.reg .b32 %temp; 
	mov.b64 	{%r19, %temp}, %fd107;
	}
	{
	.reg .b32 %temp; 
	mov.b64 	{%temp, %r20}, %fd107;
	}
	add.s32 	%r21, %r20, -1048576;
	mov.b64 	%fd107, {%r19, %r21};
	add.s32 	%r48, %r47, -1022;
$L__BB2_4:
	add.f64 	%fd12, %fd107, 0dBFF0000000000000;
	add.f64 	%fd13, %fd107, 0d3FF0000000000000;
	rcp.approx.ftz.f64 	%fd14, %fd13;
	neg.f64 	%fd15, %fd13;
	fma.rn.f64 	%fd16, %fd15, %fd14, 0d3FF0000000000000;
	fma.rn.f64 	%fd17, %fd16, %fd16, %fd16;
	fma.rn.f64 	%fd18, %fd17, %fd14, %fd14;
	mul.f64 	%fd19, %fd12, %fd18;
	fma.rn.f64 	%fd20, %fd12, %fd18, %fd19;
	mul.f64 	%fd21, %fd20, %fd20;
	fma.rn.f64 	%fd22, %fd21, 0d3EB0F5FF7D2CAFE2, 0d3ED0F5D241AD3B5A;
	fma.rn.f64 	%fd23, %fd22, %fd21, 0d3EF3B20A75488A3F;
	fma.rn.f64 	%fd24, %fd23, %fd21, 0d3F1745CDE4FAECD5;
	fma.rn.f64 	%fd25, %fd24, %fd21, 0d3F3C71C7258A578B;
	fma.rn.f64 	%fd26, %fd25, %fd21, 0d3F6249249242B910;
	fma.rn.f64 	%fd27, %fd26, %fd21, 0d3F89999999999DFB;
	sub.f64 	%fd28, %fd12, %fd20;
	add.f64 	%fd29, %fd28, %fd28;
	neg.f64 	%fd30, %fd20;
	fma.rn.f64 	%fd31, %fd30, %fd12, %fd29;
	mul.f64 	%fd32, %fd18, %fd31;
	fma.rn.f64 	%fd33, %fd21, %fd27, 0d3FB5555555555555;
	mov.f64 	%fd34, 0d3FB5555555555555;
	sub.f64 	%fd35, %fd34, %fd33;
	fma.rn.f64 	%fd36, %fd21, %fd27, %fd35;
	add.f64 	%fd37, %fd36, 0dBC46A4CB00B9E7B0;
	add.f64 	%fd38, %fd33, %fd37;
	sub.f64 	%fd39, %fd33, %fd38;
	add.f64 	%fd40, %fd37, %fd39;
	mul.rn.f64 	%fd41, %fd20, %fd20;
	neg.f64 	%fd42, %fd41;
	fma.rn.f64 	%fd43, %fd20, %fd20, %fd42;
	{
	.reg .b32 %temp; 
	mov.b64 	{%r22, %temp}, %fd32;
	}
	{
	.reg .b32 %temp; 
	mov.b64 	{%temp, %r23}, %fd32;
	}
	add.s32 	%r24, %r23, 1048576;
	mov.b64 	%fd44, {%r22, %r24};
	fma.rn.f64 	%fd45, %fd20, %fd44, %fd43;
	mul.rn.f64 	%fd46, %fd41, %fd20;
	neg.f64 	%fd47, %fd46;
	fma.rn.f64 	%fd48, %fd41, %fd20, %fd47;
	fma.rn.f64 	%fd49, %fd41, %fd32, %fd48;
	fma.rn.f64 	%fd50, %fd45, %fd20, %fd49;
	mul.rn.f64 	%fd51, %fd38, %fd46;
	neg.f64 	%fd52, %fd51;
	fma.rn.f64 	%fd53, %fd38, %fd46, %fd52;
	fma.rn.f64 	%fd54, %fd38, %fd50, %fd53;
	fma.rn.f64 	%fd55, %fd40, %fd46, %fd54;
	add.f64 	%fd56, %fd51, %fd55;
	sub.f64 	%fd57, %fd51, %fd56;
	add.f64 	%fd58, %fd55, %fd57;
	add.f64 	%fd59, %fd20, %fd56;
	sub.f64 	%fd60, %fd20, %fd59;
	add.f64 	%fd61, %fd56, %fd60;
	add.f64 	%fd62, %fd58, %fd61;
	add.f64 	%fd63, %fd32, %fd62;
	add.f64 	%fd64, %fd59, %fd63;
	sub.f64 	%fd65, %fd59, %fd64;
	add.f64 	%fd66, %fd63, %fd65;
	xor.b32  	%r25, %r48, -2147483648;
	mov.b32 	%r26, 1127219200;
	mov.b64 	%fd67, {%r25, %r26};
	mov.b32 	%r27, -2147483648;
	mov.b64 	%fd68, {%r27, %r26};
	sub.f64 	%fd69, %fd67, %fd68;
	fma.rn.f64 	%fd70, %fd69, 0d3FE62E42FEFA39EF, %fd64;
	fma.rn.f64 	%fd71, %fd69, 0dBFE62E42FEFA39EF, %fd70;
	sub.f64 	%fd72, %fd71, %fd64;
	sub.f64 	%fd73, %fd66, %fd72;
	fma.rn.f64 	%fd74, %fd69, 0d3C7ABC9E3B39803F, %fd73;
	add.f64 	%fd75, %fd70, %fd74;
	sub.f64 	%fd76, %fd70, %fd75;
	add.f64 	%fd77, %fd74, %fd76;
	mov.f64 	%fd78, 0d4000000000000000;
	{
	.reg .b32 %temp; 
	mov.b64 	{%temp, %r28}, %fd78;
	}
	{
	.reg .b32 %temp; 
	mov.b64 	{%r29, %temp}, %fd78;
	}
	shl.b32 	%r30, %r28, 1;
	setp.gt.u32 	%p3, %r30, -33554433;
	and.b32  	%r31, %r28, -15728641;
	selp.b32 	%r32, %r31, %r28, %p3;
	mov.b64 	%fd79, {%r29, %r32};
	mul.rn.f64 	%fd80, %fd75, %fd79;
	neg.f64 	%fd81, %fd80;
	fma.rn.f64 	%fd82, %fd75, %fd79, %fd81;
	fma.rn.f64 	%fd83, %fd77, %fd79, %fd82;
	add.f64 	%fd4, %fd80, %fd83;
	sub.f64 	%fd84, %fd80, %fd4;
	add.f64 	%fd5, %fd83, %fd84;
	fma.rn.f64 	%fd85, %fd4, 0d3FF71547652B82FE, 0d4338000000000000;
	{
	.reg .b32 %temp; 
	mov.b64 	{%r13, %temp}, %fd85;
	}
	mov.f64 	%fd86, 0dC338000000000000;
	add.rn.f64 	%fd87, %fd85, %fd86;
	fma.rn.f64 	%fd88, %fd87, 0dBFE62E42FEFA39EF, %fd4;
	fma.rn.f64 	%fd89, %fd87, 0dBC7ABC9E3B39803F, %fd88;
	fma.rn.f64 	%fd90, %fd89, 0d3E5ADE1569CE2BDF, 0d3E928AF3FCA213EA;
	fma.rn.f64 	%fd91, %fd90, %fd89, 0d3EC71DEE62401315;
	fma.rn.f64 	%fd92, %fd91, %fd89, 0d3EFA01997C89EB71;
	fma.rn.f64 	%fd93, %fd92, %fd89, 0d3F2A01A014761F65;
	fma.rn.f64 	%fd94, %fd93, %fd89, 0d3F56C16C1852B7AF;
	fma.rn.f64 	%fd95, %fd94, %fd89, 0d3F81111111122322;
	fma.rn.f64 	%fd96, %fd95, %fd89, 0d3FA55555555502A1;
	fma.rn.f64 	%fd97, %fd96, %fd89, 0d3FC5555555555511;
	fma.rn.f64 	%fd98, %fd97, %fd89, 0d3FE000000000000B;
	fma.rn.f64 	%fd99, %fd98, %fd89, 0d3FF0000000000000;
	fma.rn.f64 	%fd100, %fd99, %fd89, 0d3FF0000000000000;
	{
	.reg .b32 %temp; 
	mov.b64 	{%r14, %temp}, %fd100;
	}
	{
	.reg .b32 %temp; 
	mov.b64 	{%temp, %r15}, %fd100;
	}
	shl.b32 	%r33, %r13, 20;
	add.s32 	%r34, %r33, %r15;
	mov.b64 	%fd108, {%r14, %r34};
	{
	.reg .b32 %temp; 
	mov.b64 	{%temp, %r35}, %fd4;
	}
	mov.b32 	%f2, %r35;
	abs.f32 	%f1, %f2;
	setp.lt.f32 	%p4, %f1, 0f4086232B;
	@%p4 bra 	$L__BB2_7;
	setp.lt.f64 	%p5, %fd4, 0d0000000000000000;
	add.f64 	%fd101, %fd4, 0d7FF0000000000000;
	selp.f64 	%fd108, 0d0000000000000000, %fd101, %p5;
	setp.geu.f32 	%p6, %f1, 0f40874800;
	@%p6 bra 	$L__BB2_7;
	shr.u32 	%r36, %r13, 31;
	add.s32 	%r37, %r13, %r36;
	shr.s32 	%r38, %r37, 1;
	shl.b32 	%r39, %r38, 20;
	add.s32 	%r40, %r15, %r39;
	mov.b64 	%fd102, {%r14, %r40};
	sub.s32 	%r41, %r13, %r38;
	shl.b32 	%r42, %r41, 20;
	add.s32 	%r43, %r42, 1072693248;
	mov.b32 	%r44, 0;
	mov.b64 	%fd103, {%r44, %r43};
	mul.f64 	%fd108, %fd103, %fd102;
$L__BB2_7:
	abs.f64 	%fd104, %fd108;
	setp.eq.f64 	%p7, %fd104, 0d7FF0000000000000;
	fma.rn.f64 	%fd105, %fd108, %fd5, %fd108;
	selp.f64 	%fd106, %fd108, %fd105, %p7;
	st.param.f64 	[func_retval0], %fd106;
	ret;

}


// ===== COMPILED SASS (sm_100) =====

	.target	sm_100

	.elftype	@"ET_EXEC"


//--------------------- .note.nv.tkinfo           --------------------------
	.section	.note.nv.tkinfo,"",@"SHT_NOTE"
	.sectionflags	@"SHF_NOTE_NV_TKINFO"
	.tkinfo
        /*0018*/ 	.word	0x00000002
        /*0030*/ 	.string	""
        /*0030*/ 	.string	"ptxas"
        /*0030*/ 	.string	"Cuda compilation tools, release 13.0, V13.0.88"
        /*0030*/ 	.string	"Build cuda_13.0.r13.0/compiler.36424714_0"
        /*0030*/ 	.string	"-arch sm_100 -m 64 "



//--------------------- .note.nv.cuinfo           --------------------------
	.section	.note.nv.cuinfo,"",@"SHT_NOTE"
	.sectionflags	@"SHF_NOTE_NV_CUINFO"
        /*0018*/ 	.short	0x0002
        /*001a*/ 	.short	0x0064
        /*001c*/ 	.short	0x0082
	.zero		2


//--------------------- .nv.info                  --------------------------
	.section	.nv.info,"",@"SHT_CUDA_INFO"
	.align	4


	//----- nvinfo : EIATTR_REGCOUNT
	.align		4
        /*0000*/ 	.byte	0x04, 0x2f
        /*0002*/ 	.short	(.L_1 - .L_0)
	.align		4
.L_0:
        /*0004*/ 	.word	index@(_Z5nadjiP5tackai)
        /*0008*/ 	.word	0x00000026


	//----- nvinfo : EIATTR_FRAME_SIZE
	.align		4
.L_1:
        /*000c*/ 	.byte	0x04, 0x11
        /*000e*/ 	.short	(.L_3 - .L_2)
	.align		4
.L_2:
        /*0010*/ 	.word	index@($_Z5nadjiP5tackai$__internal_accurate_pow)
        /*0014*/ 	.word	0x00000000


	//----- nvinfo : EIATTR_FRAME_SIZE
	.align		4
.L_3:
        /*0018*/ 	.byte	0x04, 0x11
        /*001a*/ 	.short	(.L_5 - .L_4)
	.align		4
.L_4:
        /*001c*/ 	.word	index@($__internal_0_$__cuda_sm20_dsqrt_rn_f64_mediumpath_v1)
        /*0020*/ 	.word	0x00000000


	//----- nvinfo : EIATTR_FRAME_SIZE
	.align		4
.L_5:
        /*0024*/ 	.byte	0x04, 0x11
        /*0026*/ 	.short	(.L_7 - .L_6)
	.align		4
.L_6:
        /*0028*/ 	.word	index@(_Z5nadjiP5tackai)
        /*002c*/ 	.word	0x00000000


	//----- nvinfo : EIATTR_REGCOUNT
	.align		4
.L_7:
        /*0030*/ 	.byte	0x04, 0x2f
        /*0032*/ 	.short	(.L_9 - .L_8)
	.align		4
.L_8:
        /*0034*/ 	.word	index@(_Z8sortirajP5tacka)
        /*0038*/ 	.word	0x0000000c


	//----- nvinfo : EIATTR_FRAME_SIZE
	.align		4
.L_9:
        /*003c*/ 	.byte	0x04, 0x11
        /*003e*/ 	.short	(.L_11 - .L_10)
	.align		4
.L_10:
        /*0040*/ 	.word	index@(_Z8sortirajP5tacka)
        /*0044*/ 	.word	0x00000000


	//----- nvinfo : EIATTR_MIN_STACK_SIZE
	.align		4
.L_11:
        /*0048*/ 	.byte	0x04, 0x12
        /*004a*/ 	.short	(.L_13 - .L_12)
	.align		4
.L_12:
        /*004c*/ 	.word	index@(_Z8sortirajP5tacka)
        /*0050*/ 	.word	0x00000000


	//----- nvinfo : EIATTR_MIN_STACK_SIZE
	.align		4
.L_13:
        /*0054*/ 	.byte	0x04, 0x12
        /*0056*/ 	.short	(.L_15 - .L_14)
	.align		4
.L_14:
        /*0058*/ 	.word	index@(_Z5nadjiP5tackai)
        /*005c*/ 	.word	0x00000000
.L_15:


//--------------------- .nv.compat                --------------------------
	.section	.nv.compat,"",@"SHT_CUDA_COMPAT_INFO"
	.align	4
        /*0000*/ 	.byte	0x02, 0x09, 0x00, 0x00, 0x02, 0x02, 0x01, 0x00, 0x02, 0x05, 0x05, 0x00, 0x03, 0x07, 0x01, 0x01
        /*0010*/ 	.byte	0x02, 0x03, 0x00, 0x00, 0x02, 0x06, 0x01, 0x00, 0x04, 0x0b, 0x08, 0x00, 0x01, 0x00, 0x00, 0x00
        /*0020*/ 	.byte	0x00, 0x00, 0x00, 0x00


//--------------------- .nv.info._Z8sortirajP5tacka --------------------------
	.section	.nv.info._Z8sortirajP5tacka,"",@"SHT_CUDA_INFO"
	.sectionflags	@""
	.align	4


	//----- nvinfo : EIATTR_CUDA_API_VERSION
	.align		4
        /*0000*/ 	.byte	0x04, 0x37
        /*0002*/ 	.short	(.L_17 - .L_16)
.L_16:
        /*0004*/ 	.word	0x00000082


	//----- nvinfo : EIATTR_KPARAM_INFO
	.align		4
.L_17:
        /*0008*/ 	.byte	0x04, 0x17
        /*000a*/ 	.short	(.L_19 - .L_18)
.L_18:
        /*000c*/ 	.word	0x00000000
        /*0010*/ 	.short	0x0000
        /*0012*/ 	.short	0x0000
        /*0014*/ 	.byte	0x00, 0xf5, 0x21, 0x00


	//----- nvinfo : EIATTR_SPARSE_MMA_MASK
	.align		4
.L_19:
        /*0018*/ 	.byte	0x03, 0x50
        /*001a*/ 	.short	0x0000


	//----- nvinfo : EIATTR_MAXREG_COUNT
	.align		4
        /*001c*/ 	.byte	0x03, 0x1b
        /*001e*/ 	.short	0x00ff


	//----- nvinfo : EIATTR_NUM_BARRIERS
	.align		4
        /*0020*/ 	.byte	0x02, 0x4c
        /*0022*/ 	.byte	0x01
	.zero		1


	//----- nvinfo : EIATTR_MERCURY_ISA_VERSION
	.align		4
        /*0024*/ 	.byte	0x03, 0x5f
        /*0026*/ 	.short	0x0101


	//----- nvinfo : EIATTR_VRC_CTA_INIT_COUNT
	.align		4
        /*0028*/ 	.byte	0x02, 0x4a
	.zero		1
	.zero		1


	//----- nvinfo : EIATTR_EXIT_INSTR_OFFSETS
	.align		4
        /*002c*/ 	.byte	0x04, 0x1c
        /*002e*/ 	.short	(.L_21 - .L_20)


	//   ....[0]....
.L_20:
        /*0030*/ 	.word	0x00000200


	//   ....[1]....
        /*0034*/ 	.word	0x00000250


	//----- nvinfo : EIATTR_CBANK_PARAM_SIZE
	.align		4
.L_21:
        /*0038*/ 	.byte	0x03, 0x19
        /*003a*/ 	.short	0x0008


	//----- nvinfo : EIATTR_PARAM_CBANK
	.align		4
        /*003c*/ 	.byte	0x04, 0x0a
        /*003e*/ 	.short	(.L_23 - .L_22)
	.align		4
.L_22:
        /*0040*/ 	.word	index@(.nv.constant0._Z8sortirajP5tacka)
        /*0044*/ 	.short	0x0380
        /*0046*/ 	.short	0x0008


	//----- nvinfo : EIATTR_SW_WAR
	.align		4
.L_23:
        /*0048*/ 	.byte	0x04, 0x36
        /*004a*/ 	.short	(.L_25 - .L_24)
.L_24:
        /*004c*/ 	.word	0x00000008
.L_25:


//--------------------- .nv.info._Z5nadjiP5tackai --------------------------
	.section	.nv.info._Z5nadjiP5tackai,"",@"SHT_CUDA_INFO"
	.sectionflags	@""
	.align	4


	//----- nvinfo : EIATTR_CUDA_API_VERSION
	.align		4
        /*0000*/ 	.byte	0x04, 0x37
        /*0002*/ 	.short	(.L_27 - .L_26)
.L_26:
        /*0004*/ 	.word	0x00000082


	//----- nvinfo : EIATTR_KPARAM_INFO
	.align		4
.L_27:
        /*0008*/ 	.byte	0x04, 0x17
        /*000a*/ 	.short	(.L_29 - .L_28)
.L_28:
        /*000c*/ 	.word	0x00000000
        /*0010*/ 	.short	0x0001
        /*0012*/ 	.short	0x0008
        /*0014*/ 	.byte	0x00, 0xf0, 0x11, 0x00


	//----- nvinfo : EIATTR_KPARAM_INFO
	.align		4
.L_29:
        /*0018*/ 	.byte	0x04, 0x17
        /*001a*/ 	.short	(.L_31 - .L_30)
.L_30:
        /*001c*/ 	.word	0x00000000
        /*0020*/ 	.short	0x0000
        /*0022*/ 	.short	0x0000
        /*0024*/ 	.byte	0x00, 0xf5, 0x21, 0x00


	//----- nvinfo : EIATTR_SPARSE_MMA_MASK
	.align		4
.L_31:
        /*0028*/ 	.byte	0x03, 0x50
        /*002a*/ 	.short	0x0000


	//----- nvinfo : EIATTR_MAXREG_COUNT
	.align		4
        /*002c*/ 	.byte	0x03, 0x1b
        /*002e*/ 	.short	0x00ff


	//----- nvinfo : EIATTR_NUM_BARRIERS
	.align		4
        /*0030*/ 	.byte	0x02, 0x4c
        /*0032*/ 	.byte	0x01
	.zero		1


	//----- nvinfo : EIATTR_MERCURY_ISA_VERSION
	.align		4
        /*0034*/ 	.byte	0x03, 0x5f
        /*0036*/ 	.short	0x0101


	//----- nvinfo : EIATTR_VRC_CTA_INIT_COUNT
	.align		4
        /*0038*/ 	.byte	0x02, 0x4a
	.zero		1
	.zero		1


	//----- nvinfo : EIATTR_EXIT_INSTR_OFFSETS
	.align		4
        /*003c*/ 	.byte	0x04, 0x1c
        /*003e*/ 	.short	(.L_33 - .L_32)


	//   ....[0]....
.L_32:
        /*0040*/ 	.word	0x00000aa0


	//   ....[1]....
        /*0044*/ 	.word	0x00000b20


	//----- nvinfo : EIATTR_CRS_STACK_SIZE
	.align		4
.L_33:
        /*0048*/ 	.byte	0x04, 0x1e
        /*004a*/ 	.short	(.L_35 - .L_34)
.L_34:
        /*004c*/ 	.word	0x00000000


	//----- nvinfo : EIATTR_CBANK_PARAM_SIZE
	.align		4
.L_35:
        /*0050*/ 	.byte	0x03, 0x19
        /*0052*/ 	.short	0x000c


	//----- nvinfo : EIATTR_PARAM_CBANK
	.align		4
        /*0054*/ 	.byte	0x04, 0x0a
        /*0056*/ 	.short	(.L_37 - .L_36)
	.align		4
.L_36:
        /*0058*/ 	.word	index@(.nv.constant0._Z5nadjiP5tackai)
        /*005c*/ 	.short	0x0380
        /*005e*/ 	.short	0x000c


	//----- nvinfo : EIATTR_SW_WAR
	.align		4
.L_37:
        /*0060*/ 	.byte	0x04, 0x36
        /*0062*/ 	.short	(.L_39 - .L_38)
.L_38:
        /*0064*/ 	.word	0x00000008
.L_39:


//--------------------- .nv.callgraph             --------------------------
	.section	.nv.callgraph,"",@"SHT_CUDA_CALLGRAPH"
	.align	4
	.sectionentsize	8
	.align		4
        /*0000*/ 	.word	0x00000000
	.align		4
        /*0004*/ 	.word	0xffffffff
	.align		4
        /*0008*/ 	.word	0x00000000
	.align		4
        /*000c*/ 	.word	0xfffffffe
	.align		4
        /*0010*/ 	.word	0x00000000
	.align		4
        /*0014*/ 	.word	0xfffffffd
	.align		4
        /*0018*/ 	.word	0x00000000
	.align		4
        /*001c*/ 	.word	0xfffffffc


//--------------------- .text._Z8sortirajP5tacka  --------------------------
	.section	.text._Z8sortirajP5tacka,"ax",@progbits
	.align	128
        .global         _Z8sortirajP5tacka
        .type           _Z8sortirajP5tacka,@function
        .size           _Z8sortirajP5tacka,(.L_x_22 - _Z8sortirajP5tacka)
        .other          _Z8sortirajP5tacka,@"STO_CUDA_ENTRY STV_DEFAULT"
_Z8sortirajP5tacka:
.text._Z8sortirajP5tacka:
[----:B------:R-:W-:Y:S01]  /*0000*/  LDC R1, c[0x0][0x37c] ;  /* 0x0000df00ff017b82 */ /* 0x000fe20000000800 */
[----:B------:R-:W0:Y:S07]  /*0010*/  S2R R9, SR_TID.X ;  /* 0x0000000000097919 */ /* 0x000e2e0000002100 */
[----:B------:R-:W0:Y:S01]  /*0020*/  LDC.64 R2, c[0x0][0x380] ;  /* 0x0000e000ff027b82 */ /* 0x000e220000000a00 */
[----:B------:R-:W1:Y:S01]  /*0030*/  LDCU.64 UR6, c[0x0][0x358] ;  /* 0x00006b00ff0677ac */ /* 0x000e620008000a00 */
[----:B0-----:R-:W-:-:S05]  /*0040*/  IMAD.WIDE.U32 R2, R9, 0x10, R2 ;  /* 0x0000001009027825 */ /* 0x001fca00078e0002 */
[----:B-1----:R-:W2:Y:S04]  /*0050*/  LDG.E.64 R6, desc[UR6][R2.64] ;  /* 0x0000000602067981 */ /* 0x002ea8000c1e1b00 */
[----:B------:R-:W3:Y:S01]  /*0060*/  LDG.E.64 R4, desc[UR6][R2.64+0x8] ;  /* 0x0000080602047981 */ /* 0x000ee2000c1e1b00 */
[----:B------:R-:W0:Y:S01]  /*0070*/  S2UR UR5, SR_CgaCtaId ;  /* 0x00000000000579c3 */ /* 0x000e220000008800 */
[----:B------:R-:W-:Y:S01]  /*0080*/  UMOV UR4, 0x400 ;  /* 0x0000040000047882 */ /* 0x000fe20000000000 */
[----:B------:R-:W1:Y:S01]  /*0090*/  LDCU UR8, c[0x0][0x360] ;  /* 0x00006c00ff0877ac */ /* 0x000e620008000800 */
[----:B------:R-:W-:Y:S01]  /*00a0*/  ISETP.GT.U32.AND P0, PT, R9, 0x9, PT ;  /* 0x000000090900780c */ /* 0x000fe20003f04070 */
[----:B-1----:R-:W-:Y:S02]  /*00b0*/  UISETP.GE.U32.AND UP0, UPT, UR8, 0x8, UPT ;  /* 0x000000080800788c */ /* 0x002fe4000bf06070 */
[----:B0-----:R-:W-:-:S06]  /*00c0*/  ULEA UR4, UR5, UR4, 0x18 ;  /* 0x0000000405047291 */ /* 0x001fcc000f8ec0ff */
[----:B------:R-:W-:-:S05]  /*00d0*/  LEA R9, R9, UR4, 0x4 ;  /* 0x0000000409097c11 */ /* 0x000fca000f8e20ff */
[----:B--2---:R0:W-:Y:S04]  /*00e0*/  STS.64 [R9], R6 ;  /* 0x0000000609007388 */ /* 0x0041e80000000a00 */
[----:B---3--:R0:W-:Y:S01]  /*00f0*/  STS.64 [R9+0x8], R4 ;  /* 0x0000080409007388 */ /* 0x0081e20000000a00 */
[----:B------:R-:W-:Y:S06]  /*0100*/  BAR.SYNC.DEFER_BLOCKING 0x0 ;  /* 0x0000000000007b1d */ /* 0x000fec0000010000 */
[----:B------:R-:W-:Y:S05]  /*0110*/  BRA.U !UP0, `(.L_x_0) ;  /* 0x0000000108387547 */ /* 0x000fea000b800000 */
[----:B------:R-:W-:Y:S02]  /*0120*/  VIADD R0, R9, 0x8 ;  /* 0x0000000809007836 */ /* 0x000fe40000000000 */
[----:B------:R-:W-:-:S07]  /*0130*/  IMAD.U32 R8, RZ, RZ, UR8 ;  /* 0x00000008ff087e24 */ /* 0x000fce000f8e00ff */
.L_x_1:
[C---:B0-----:R-:W-:Y:S01]  /*0140*/  LEA R6, R8.reuse, R9, 0x4 ;  /* 0x0000000908067211 */ /* 0x041fe200078e20ff */
[----:B------:R-:W-:Y:S05]  /*0150*/  LDS.64 R4, [R9+0x8] ;  /* 0x0000080009047984 */ /* 0x000fea0000000a00 */
[----:B------:R-:W0:Y:S02]  /*0160*/  LDS.64 R6, [R6+0x8] ;  /* 0x0000080006067984 */ /* 0x000e240000000a00 */
[----:B0-----:R-:W-:Y:S01]  /*0170*/  DSETP.GEU.AND P1, PT, R6, R4, PT ;  /* 0x000000040600722a */ /* 0x001fe20003f2e000 */
[----:B------:R-:W-:-:S13]  /*0180*/  IMAD R4, R8, 0x10, R0 ;  /* 0x0000001008047824 */ /* 0x000fda00078e0200 */
[----:B------:R-:W0:Y:S04]  /*0190*/  @!P1 LDS.64 R4, [R4+-0x8] ;  /* 0xfffff80004049984 */ /* 0x000e280000000a00 */
[----:B------:R1:W-:Y:S04]  /*01a0*/  @!P1 STS.64 [R9+0x8], R6 ;  /* 0x0000080609009388 */ /* 0x0003e80000000a00 */
[----:B0-----:R1:W-:Y:S01]  /*01b0*/  @!P1 STS.64 [R9], R4 ;  /* 0x0000000409009388 */ /* 0x0013e20000000a00 */
[----:B------:R-:W-:Y:S01]  /*01c0*/  BAR.SYNC.DEFER_BLOCKING 0x0 ;  /* 0x0000000000007b1d */ /* 0x000fe20000010000 */
[----:B------:R-:W-:-:S02]  /*01d0*/  ISETP.GT.U32.AND P1, PT, R8, 0xf, PT ;  /* 0x0000000f0800780c */ /* 0x000fc40003f24070 */
[----:B------:R-:W-:-:S11]  /*01e0*/  SHF.R.U32.HI R8, RZ, 0x1, R8 ;  /* 0x00000001ff087819 */ /* 0x000fd60000011608 */
[----:B-1----:R-:W-:Y:S05]  /*01f0*/  @P1 BRA `(.L_x_1) ;  /* 0xfffffffc00d01947 */ /* 0x002fea000383ffff */
.L_x_0:
[----:B------:R-:W-:Y:S05]  /*0200*/  @P0 EXIT ;  /* 0x000000000000094d */ /* 0x000fea0003800000 */
[----:B0-----:R-:W0:Y:S04]  /*0210*/  LDS.64 R6, [R9] ;  /* 0x0000000009067984 */ /* 0x001e280000000a00 */
[----:B------:R-:W1:Y:S04]  /*0220*/  LDS.64 R4, [R9+0x8] ;  /* 0x0000080009047984 */ /* 0x000e680000000a00 */
[----:B0-----:R-:W-:Y:S04]  /*0230*/  STG.E.64 desc[UR6][R2.64], R6 ;  /* 0x0000000602007986 */ /* 0x001fe8000c101b06 */
[----:B-1----:R-:W-:Y:S01]  /*0240*/  STG.E.64 desc[UR6][R2.64+0x8], R4 ;  /* 0x0000080402007986 */ /* 0x002fe2000c101b06 */
[----:B------:R-:W-:Y:S05]  /*0250*/  EXIT ;  /* 0x000000000000794d */ /* 0x000fea0003800000 */
.L_x_2:
[----:B------:R-:W-:-:S00]  /*0260*/  BRA `(.L_x_2) ;  /* 0xfffffffc00fc7947 */ /* 0x000fc0000383ffff */
[----:B------:R-:W-:-:S00]  /*0270*/  NOP ;  /* 0x0000000000007918 */ /* 0x000fc00000000000 */
        /* <DEDUP_REMOVED lines=8> */
.L_x_22:


//--------------------- .text._Z5nadjiP5tackai    --------------------------
	.section	.text._Z5nadjiP5tackai,"ax",@progbits
	.align	128
        .global         _Z5nadjiP5tackai
        .type           _Z5nadjiP5tackai,@function
        .size           _Z5nadjiP5tackai,(.L_x_21 - _Z5nadjiP5tackai)
        .other          _Z5nadjiP5tackai,@"STO_CUDA_ENTRY STV_DEFAULT"
_Z5nadjiP5tackai:
.text._Z5nadjiP5tackai:
[----:B------:R-:W-:Y:S01]  /*0000*/  LDC R1, c[0x0][0x37c] ;  /* 0x0000df00ff017b82 */ /* 0x000fe20000000800 */
[----:B------:R-:W0:Y:S07]  /*0010*/  S2R R4, SR_CTAID.X ;  /* 0x0000000000047919 */ /* 0x000e2e0000002500 */
[----:B------:R-:W1:Y:S01]  /*0020*/  LDC R7, c[0x0][0x388] ;  /* 0x0000e200ff077b82 */ /* 0x000e620000000800 */
[----:B------:R-:W0:Y:S01]  /*0030*/  LDCU UR8, c[0x0][0x360] ;  /* 0x00006c00ff0877ac */ /* 0x000e220008000800 */
[----:B------:R-:W0:Y:S01]  /*0040*/  S2R R5, SR_TID.X ;  /* 0x0000000000057919 */ /* 0x000e220000002100 */
[----:B------:R-:W2:Y:S05]  /*0050*/  LDCU.64 UR6, c[0x0][0x358] ;  /* 0x00006b00ff0677ac */ /* 0x000eaa0008000a00 */
[----:B------:R-:W1:Y:S02]  /*0060*/  LDC.64 R10, c[0x0][0x380] ;  /* 0x0000e000ff0a7b82 */ /* 0x000e640000000a00 */
[----:B-1----:R-:W-:-:S04]  /*0070*/  IMAD.WIDE R6, R7, 0x10, R10 ;  /* 0x0000001007067825 */ /* 0x002fc800078e020a */
[----:B0-----:R-:W-:Y:S01]  /*0080*/  IMAD R3, R4, UR8, R5 ;  /* 0x0000000804037c24 */ /* 0x001fe2000f8e0205 */
[----:B--2---:R-:W2:Y:S03]  /*0090*/  LDG.E.64 R14, desc[UR6][R6.64] ;  /* 0x00000006060e7981 */ /* 0x004ea6000c1e1b00 */
[----:B------:R-:W-:Y:S01]  /*00a0*/  IMAD.WIDE R10, R3, 0x10, R10 ;  /* 0x00000010030a7825 */ /* 0x000fe200078e020a */
[----:B------:R-:W3:Y:S04]  /*00b0*/  LDG.E.64 R8, desc[UR6][R6.64+0x8] ;  /* 0x0000080606087981 */ /* 0x000ee8000c1e1b00 */
[----:B------:R-:W4:Y:S04]  /*00c0*/  LDG.E.64 R16, desc[UR6][R10.64] ;  /* 0x000000060a107981 */ /* 0x000f28000c1e1b00 */
[----:B------:R-:W5:Y:S01]  /*00d0*/  LDG.E.64 R12, desc[UR6][R10.64+0x8] ;  /* 0x000008060a0c7981 */ /* 0x000f62000c1e1b00 */
[----:B------:R-:W0:Y:S01]  /*00e0*/  S2UR UR5, SR_CgaCtaId ;  /* 0x00000000000579c3 */ /* 0x000e220000008800 */
[----:B------:R-:W-:Y:S01]  /*00f0*/  UMOV UR4, 0x400 ;  /* 0x0000040000047882 */ /* 0x000fe20000000000 */
[----:B------:R-:W-:-:S02]  /*0100*/  UISETP.GE.U32.AND UP0, UPT, UR8, 0x10, UPT ;  /* 0x000000100800788c */ /* 0x000fc4000bf06070 */
[----:B0-----:R-:W-:-:S06]  /*0110*/  ULEA UR4, UR5, UR4, 0x18 ;  /* 0x0000000405047291 */ /* 0x001fcc000f8ec0ff */
[----:B------:R-:W-:-:S03]  /*0120*/  LEA R3, R5, UR4, 0x4 ;  /* 0x0000000405037c11 */ /* 0x000fc6000f8e20ff */
[----:B--2---:R0:W-:Y:S04]  /*0130*/  STS.64 [UR4+0x800], R14 ;  /* 0x0008000eff007988 */ /* 0x0041e80008000a04 */
[----:B---3--:R0:W-:Y:S04]  /*0140*/  STS.64 [UR4+0x808], R8 ;  /* 0x00080808ff007988 */ /* 0x0081e80008000a04 */
[----:B----4-:R0:W-:Y:S04]  /*0150*/  STS.64 [R3], R16 ;  /* 0x0000001003007388 */ /* 0x0101e80000000a00 */
[----:B-----5:R0:W-:Y:S01]  /*0160*/  STS.64 [R3+0x8], R12 ;  /* 0x0000080c03007388 */ /* 0x0201e20000000a00 */
[----:B------:R-:W-:Y:S06]  /*0170*/  BAR.SYNC.DEFER_BLOCKING 0x0 ;  /* 0x0000000000007b1d */ /* 0x000fec0000010000 */
[----:B------:R-:W-:Y:S05]  /*0180*/  BRA.U !UP0, `(.L_x_3) ;  /* 0x0000000908407547 */ /* 0x000fea000b800000 */
[----:B------:R-:W-:Y:S01]  /*0190*/  BSSY.RECONVERGENT B0, `(.L_x_3) ;  /* 0x000008f000007945 */ /* 0x000fe20003800200 */
[----:B------:R-:W-:-:S07]  /*01a0*/  IMAD.U32 R2, RZ, RZ, UR8 ;  /* 0x00000008ff027e24 */ /* 0x000fce000f8e00ff */
.L_x_13:
[----:B------:R-:W-:-:S04]  /*01b0*/  SHF.R.U32.HI R0, RZ, 0x1, R2 ;  /* 0x00000001ff007819 */ /* 0x000fc80000011602 */
[----:B------:R-:W-:-:S13]  /*01c0*/  ISETP.GE.U32.AND P0, PT, R5, R0, PT ;  /* 0x000000000500720c */ /* 0x000fda0003f06070 */
[----:B-1----:R-:W-:Y:S05]  /*01d0*/  @P0 BRA `(.L_x_4) ;  /* 0x00000008001c0947 */ /* 0x002fea0003800000 */
[----:B------:R-:W1:Y:S01]  /*01e0*/  S2UR UR5, SR_CgaCtaId ;  /* 0x00000000000579c3 */ /* 0x000e620000008800 */
[----:B------:R-:W-:Y:S01]  /*01f0*/  UMOV UR4, 0x400 ;  /* 0x0000040000047882 */ /* 0x000fe20000000000 */
[----:B------:R-:W-:Y:S01]  /*0200*/  LDS.64 R6, [R3] ;  /* 0x0000000003067984 */ /* 0x000fe20000000a00 */
[----:B------:R-:W-:Y:S01]  /*0210*/  BSSY.RECONVERGENT B1, `(.L_x_5) ;  /* 0x000000a000017945 */ /* 0x000fe20003800200 */
[----:B------:R-:W-:Y:S01]  /*0220*/  MOV R32, 0x2b0 ;  /* 0x000002b000207802 */ /* 0x000fe20000000f00 */
[----:B-1----:R-:W-:-:S09]  /*0230*/  ULEA UR4, UR5, UR4, 0x18 ;  /* 0x0000000405047291 */ /* 0x002fd2000f8ec0ff */
[----:B------:R-:W1:Y:S02]  /*0240*/  LDS.64 R30, [UR4+0x800] ;  /* 0x00080004ff1e7984 */ /* 0x000e640008000a00 */
[----:B-1----:R-:W-:-:S05]  /*0250*/  IMAD.IADD R6, R6, 0x1, -R30 ;  /* 0x0000000106067824 */ /* 0x002fca00078e0a1e */
[----:B0-----:R-:W-:-:S06]  /*0260*/  IABS R8, R6 ;  /* 0x0000000600087213 */ /* 0x001fcc0000000000 */
[----:B------:R-:W0:Y:S02]  /*0270*/  I2F.F64 R8, R8 ;  /* 0x0000000800087312 */ /* 0x000e240000201c00 */
[----:B0-----:R-:W-:-:S10]  /*0280*/  DADD R12, -RZ, |R8| ;  /* 0x00000000ff0c7229 */ /* 0x001fd40000000508 */
[----:B------:R-:W-:-:S07]  /*0290*/  IMAD.MOV.U32 R33, RZ, RZ, R13 ;  /* 0x000000ffff217224 */ /* 0x000fce00078e000d */
[----:B------:R-:W-:Y:S05]  /*02a0*/  CALL.REL.NOINC `($_Z5nadjiP5tackai$__internal_accurate_pow) ;  /* 0x0000000800c07944 */ /* 0x000fea0003c00000 */
[----:B------:R-:W-:Y:S05]  /*02b0*/  BSYNC.RECONVERGENT B1 ;  /* 0x0000000000017941 */ /* 0x000fea0003800200 */
.L_x_5:
[----:B------:R-:W-:Y:S01]  /*02c0*/  IMAD.IADD R7, R7, 0x1, -R31 ;  /* 0x0000000107077824 */ /* 0x000fe200078e0a1f */
[----:B------:R-:W-:Y:S01]  /*02d0*/  IABS R14, R6 ;  /* 0x00000006000e7213 */ /* 0x000fe20000000000 */
[----:B------:R-:W-:Y:S01]  /*02e0*/  BSSY.RECONVERGENT B1, `(.L_x_6) ;  /* 0x000000e000017945 */ /* 0x000fe20003800200 */
[----:B------:R-:W-:Y:S02]  /*02f0*/  ISETP.NE.AND P0, PT, R6, RZ, PT ;  /* 0x000000ff0600720c */ /* 0x000fe40003f05270 */
[----:B------:R-:W-:Y:S02]  /*0300*/  IABS R11, R7 ;  /* 0x00000007000b7213 */ /* 0x000fe40000000000 */
[----:B------:R-:W-:Y:S02]  /*0310*/  FSEL R16, R16, RZ, P0 ;  /* 0x000000ff10107208 */ /* 0x000fe40000000000 */
[----:B------:R-:W0:Y:S01]  /*0320*/  I2F.F64 R8, R11 ;  /* 0x0000000b00087312 */ /* 0x000e220000201c00 */
[----:B------:R-:W-:Y:S01]  /*0330*/  MOV R32, 0x3c0 ;  /* 0x000003c000207802 */ /* 0x000fe20000000f00 */
[----:B0-----:R-:W-:Y:S01]  /*0340*/  DADD R12, -RZ, |R8| ;  /* 0x00000000ff0c7229 */ /* 0x001fe20000000508 */
[----:B------:R-:W-:-:S05]  /*0350*/  IMAD.MOV.U32 R8, RZ, RZ, R14 ;  /* 0x000000ffff087224 */ /* 0x000fca00078e000e */
[----:B------:R-:W-:Y:S02]  /*0360*/  ISETP.NE.AND P1, PT, R8, 0x1, PT ;  /* 0x000000010800780c */ /* 0x000fe40003f25270 */
[----:B------:R-:W-:Y:S02]  /*0370*/  FSEL R8, R10, RZ, P0 ;  /* 0x000000ff0a087208 */ /* 0x000fe40000000000 */
[----:B------:R-:W-:Y:S01]  /*0380*/  IMAD.MOV.U32 R33, RZ, RZ, R13 ;  /* 0x000000ffff217224 */ /* 0x000fe200078e000d */
[----:B------:R-:W-:Y:S02]  /*0390*/  FSEL R9, R16, 1.875, P1 ;  /* 0x3ff0000010097808 */ /* 0x000fe40000800000 */
[----:B------:R-:W-:-:S07]  /*03a0*/  FSEL R8, R8, RZ, P1 ;  /* 0x000000ff08087208 */ /* 0x000fce0000800000 */
[----:B------:R-:W-:Y:S05]  /*03b0*/  CALL.REL.NOINC `($_Z5nadjiP5tackai$__internal_accurate_pow) ;  /* 0x00000008007c7944 */ /* 0x000fea0003c00000 */
[----:B------:R-:W-:Y:S05]  /*03c0*/  BSYNC.RECONVERGENT B1 ;  /* 0x0000000000017941 */ /* 0x000fea0003800200 */
.L_x_6:
[----:B------:R-:W-:Y:S01]  /*03d0*/  IABS R6, R7 ;  /* 0x0000000700067213 */ /* 0x000fe20000000000 */
[----:B------:R-:W-:Y:S01]  /*03e0*/  IMAD.MOV.U32 R11, RZ, RZ, 0x3fd80000 ;  /* 0x3fd80000ff0b7424 */ /* 0x000fe200078e00ff */
[----:B------:R-:W-:Y:S01]  /*03f0*/  ISETP.NE.AND P0, PT, R7, RZ, PT ;  /* 0x000000ff0700720c */ /* 0x000fe20003f05270 */
[----:B------:R-:W-:Y:S01]  /*0400*/  BSSY.RECONVERGENT B1, `(.L_x_7) ;  /* 0x000001f000017945 */ /* 0x000fe20003800200 */
[----:B------:R-:W-:Y:S02]  /*0410*/  ISETP.NE.AND P1, PT, R6, 0x1, PT ;  /* 0x000000010600780c */ /* 0x000fe40003f25270 */
[----:B------:R-:W-:Y:S02]  /*0420*/  FSEL R10, R10, RZ, P0 ;  /* 0x000000ff0a0a7208 */ /* 0x000fe40000000000 */
[----:B------:R-:W-:Y:S02]  /*0430*/  FSEL R16, R16, RZ, P0 ;  /* 0x000000ff10107208 */ /* 0x000fe40000000000 */
[----:B------:R-:W-:Y:S01]  /*0440*/  FSEL R12, R10, RZ, P1 ;  /* 0x000000ff0a0c7208 */ /* 0x000fe20000800000 */
[----:B------:R-:W-:Y:S01]  /*0450*/  IMAD.MOV.U32 R10, RZ, RZ, 0x0 ;  /* 0x00000000ff0a7424 */ /* 0x000fe200078e00ff */
[----:B------:R-:W-:-:S06]  /*0460*/  FSEL R13, R16, 1.875, P1 ;  /* 0x3ff00000100d7808 */ /* 0x000fcc0000800000 */
[----:B------:R-:W-:-:S06]  /*0470*/  DADD R12, R8, R12 ;  /* 0x00000000080c7229 */ /* 0x000fcc000000000c */
[----:B------:R-:W0:Y:S04]  /*0480*/  MUFU.RSQ64H R7, R13 ;  /* 0x0000000d00077308 */ /* 0x000e280000001c00 */
[----:B------:R-:W-:-:S05]  /*0490*/  VIADD R6, R13, 0xfcb00000 ;  /* 0xfcb000000d067836 */ /* 0x000fca0000000000 */
[----:B------:R-:W-:Y:S01]  /*04a0*/  ISETP.GE.U32.AND P0, PT, R6, 0x7ca00000, PT ;  /* 0x7ca000000600780c */ /* 0x000fe20003f06070 */
[----:B0-----:R-:W-:-:S08]  /*04b0*/  DMUL R8, R6, R6 ;  /* 0x0000000606087228 */ /* 0x001fd00000000000 */
[----:B------:R-:W-:-:S08]  /*04c0*/  DFMA R8, R12, -R8, 1 ;  /* 0x3ff000000c08742b */ /* 0x000fd00000000808 */
[----:B------:R-:W-:Y:S02]  /*04d0*/  DFMA R10, R8, R10, 0.5 ;  /* 0x3fe00000080a742b */ /* 0x000fe4000000000a */
[----:B------:R-:W-:-:S08]  /*04e0*/  DMUL R8, R6, R8 ;  /* 0x0000000806087228 */ /* 0x000fd00000000000 */
[----:B------:R-:W-:-:S08]  /*04f0*/  DFMA R16, R10, R8, R6 ;  /* 0x000000080a10722b */ /* 0x000fd00000000006 */
[----:B------:R-:W-:Y:S02]  /*0500*/  DMUL R14, R12, R16 ;  /* 0x000000100c0e7228 */ /* 0x000fe40000000000 */
[----:B------:R-:W-:Y:S02]  /*0510*/  VIADD R11, R17, 0xfff00000 ;  /* 0xfff00000110b7836 */ /* 0x000fe40000000000 */
[----:B------:R-:W-:-:S04]  /*0520*/  IMAD.MOV.U32 R10, RZ, RZ, R16 ;  /* 0x000000ffff0a7224 */ /* 0x000fc800078e0010 */
[----:B------:R-:W-:-:S08]  /*0530*/  DFMA R18, R14, -R14, R12 ;  /* 0x8000000e0e12722b */ /* 0x000fd0000000000c */
[----:B------:R-:W-:Y:S01]  /*0540*/  DFMA R8, R18, R10, R14 ;  /* 0x0000000a1208722b */ /* 0x000fe2000000000e */
[----:B------:R-:W-:Y:S10]  /*0550*/  @!P0 BRA `(.L_x_8) ;  /* 0x0000000000248947 */ /* 0x000ff40003800000 */
[----:B------:R-:W-:Y:S01]  /*0560*/  IMAD.MOV.U32 R10, RZ, RZ, R16 ;  /* 0x000000ffff0a7224 */ /* 0x000fe200078e0010 */
[----:B------:R-:W-:Y:S01]  /*0570*/  MOV R16, R12 ;  /* 0x0000000c00107202 */ /* 0x000fe20000000f00 */
[----:B------:R-:W-:Y:S01]  /*0580*/  IMAD.MOV.U32 R17, RZ, RZ, R13 ;  /* 0x000000ffff117224 */ /* 0x000fe200078e000d */
[----:B------:R-:W-:Y:S01]  /*0590*/  MOV R12, 0x5d0 ;  /* 0x000005d0000c7802 */ /* 0x000fe20000000f00 */
[----:B------:R-:W-:Y:S02]  /*05a0*/  IMAD.MOV.U32 R13, RZ, RZ, R15 ;  /* 0x000000ffff0d7224 */ /* 0x000fe400078e000f */
[----:B------:R-:W-:-:S07]  /*05b0*/  IMAD.MOV.U32 R15, RZ, RZ, R6 ;  /* 0x000000ffff0f7224 */ /* 0x000fce00078e0006 */
[----:B------:R-:W-:Y:S05]  /*05c0*/  CALL.REL.NOINC `($__internal_0_$__cuda_sm20_dsqrt_rn_f64_mediumpath_v1) ;  /* 0x0000000400587944 */ /* 0x000fea0003c00000 */
[----:B------:R-:W-:Y:S02]  /*05d0*/  IMAD.MOV.U32 R8, RZ, RZ, R10 ;  /* 0x000000ffff087224 */ /* 0x000fe400078e000a */
[----:B------:R-:W-:-:S07]  /*05e0*/  IMAD.MOV.U32 R9, RZ, RZ, R11 ;  /* 0x000000ffff097224 */ /* 0x000fce00078e000b */
.L_x_8:
[----:B------:R-:W-:Y:S05]  /*05f0*/  BSYNC.RECONVERGENT B1 ;  /* 0x0000000000017941 */ /* 0x000fea0003800200 */
.L_x_7:
[----:B------:R-:W-:Y:S01]  /*0600*/  IMAD R34, R0, 0x10, R3 ;  /* 0x0000001000227824 */ /* 0x000fe200078e0203 */
[----:B------:R-:W-:Y:S01]  /*0610*/  STS.64 [R3+0x8], R8 ;  /* 0x0000080803007388 */ /* 0x000fe20000000a00 */
[----:B------:R-:W-:Y:S01]  /*0620*/  BSSY.RECONVERGENT B1, `(.L_x_9) ;  /* 0x0000009000017945 */ /* 0x000fe20003800200 */
[----:B------:R-:W-:Y:S02]  /*0630*/  MOV R32, 0x6b0 ;  /* 0x000006b000207802 */ /* 0x000fe40000000f00 */
[----:B------:R-:W0:Y:S02]  /*0640*/  LDS.64 R6, [R34] ;  /* 0x0000000022067984 */ /* 0x000e240000000a00 */
[----:B0-----:R-:W-:-:S05]  /*0650*/  IMAD.IADD R30, R6, 0x1, -R30 ;  /* 0x00000001061e7824 */ /* 0x001fca00078e0a1e */
[----:B------:R-:W-:-:S06]  /*0660*/  IABS R10, R30 ;  /* 0x0000001e000a7213 */ /* 0x000fcc0000000000 */
[----:B------:R-:W0:Y:S02]  /*0670*/  I2F.F64 R10, R10 ;  /* 0x0000000a000a7312 */ /* 0x000e240000201c00 */
[----:B0-----:R-:W-:-:S10]  /*0680*/  DADD R12, -RZ, |R10| ;  /* 0x00000000ff0c7229 */ /* 0x001fd4000000050a */
[----:B------:R-:W-:-:S07]  /*0690*/  IMAD.MOV.U32 R33, RZ, RZ, R13 ;  /* 0x000000ffff217224 */ /* 0x000fce00078e000d */
[----:B------:R-:W-:Y:S05]  /*06a0*/  CALL.REL.NOINC `($_Z5nadjiP5tackai$__internal_accurate_pow) ;  /* 0x0000000400c07944 */ /* 0x000fea0003c00000 */
[----:B------:R-:W-:Y:S05]  /*06b0*/  BSYNC.RECONVERGENT B1 ;  /* 0x0000000000017941 */ /* 0x000fea0003800200 */
.L_x_9:
[----:B------:R-:W-:Y:S01]  /*06c0*/  IMAD.IADD R35, R7, 0x1, -R31 ;  /* 0x0000000107237824 */ /* 0x000fe200078e0a1f */
[----:B------:R-:W-:Y:S01]  /*06d0*/  IABS R14, R30 ;  /* 0x0000001e000e7213 */ /* 0x000fe20000000000 */
[----:B------:R-:W-:Y:S01]  /*06e0*/  BSSY.RECONVERGENT B1, `(.L_x_10) ;  /* 0x000000d000017945 */ /* 0x000fe20003800200 */
[----:B------:R-:W-:Y:S02]  /*06f0*/  ISETP.NE.AND P0, PT, R30, RZ, PT ;  /* 0x000000ff1e00720c */ /* 0x000fe40003f05270 */
[----:B------:R-:W-:Y:S02]  /*0700*/  IABS R11, R35 ;  /* 0x00000023000b7213 */ /* 0x000fe40000000000 */
[----:B------:R-:W-:Y:S02]  /*0710*/  ISETP.NE.AND P1, PT, R14, 0x1, PT ;  /* 0x000000010e00780c */ /* 0x000fe40003f25270 */
[----:B------:R-:W0:Y:S01]  /*0720*/  I2F.F64 R12, R11 ;  /* 0x0000000b000c7312 */ /* 0x000e220000201c00 */
[----:B------:R-:W-:-:S02]  /*0730*/  FSEL R10, R10, RZ, P0 ;  /* 0x000000ff0a0a7208 */ /* 0x000fc40000000000 */
[----:B------:R-:W-:Y:S02]  /*0740*/  FSEL R16, R16, RZ, P0 ;  /* 0x000000ff10107208 */ /* 0x000fe40000000000 */
[----:B------:R-:W-:Y:S02]  /*0750*/  FSEL R30, R10, RZ, P1 ;  /* 0x000000ff0a1e7208 */ /* 0x000fe40000800000 */
[----:B------:R-:W-:Y:S02]  /*0760*/  FSEL R31, R16, 1.875, P1 ;  /* 0x3ff00000101f7808 */ /* 0x000fe40000800000 */
[----:B------:R-:W-:Y:S01]  /*0770*/  MOV R32, 0x7b0 ;  /* 0x000007b000207802 */ /* 0x000fe20000000f00 */
[----:B0-----:R-:W-:-:S10]  /*0780*/  DADD R12, -RZ, |R12| ;  /* 0x00000000ff0c7229 */ /* 0x001fd4000000050c */
[----:B------:R-:W-:-:S07]  /*0790*/  IMAD.MOV.U32 R33, RZ, RZ, R13 ;  /* 0x000000ffff217224 */ /* 0x000fce00078e000d */
[----:B------:R-:W-:Y:S05]  /*07a0*/  CALL.REL.NOINC `($_Z5nadjiP5tackai$__internal_accurate_pow) ;  /* 0x0000000400807944 */ /* 0x000fea0003c00000 */
[----:B------:R-:W-:Y:S05]  /*07b0*/  BSYNC.RECONVERGENT B1 ;  /* 0x0000000000017941 */ /* 0x000fea0003800200 */
.L_x_10:
[----:B------:R-:W-:Y:S01]  /*07c0*/  IABS R11, R35 ;  /* 0x00000023000b7213 */ /* 0x000fe20000000000 */
[----:B------:R-:W-:Y:S01]  /*07d0*/  IMAD.MOV.U32 R14, RZ, RZ, 0x0 ;  /* 0x00000000ff0e7424 */ /* 0x000fe200078e00ff */
[----:B------:R-:W-:Y:S01]  /*07e0*/  ISETP.NE.AND P0, PT, R35, RZ, PT ;  /* 0x000000ff2300720c */ /* 0x000fe20003f05270 */
[----:B------:R-:W-:Y:S01]  /*07f0*/  IMAD.MOV.U32 R15, RZ, RZ, 0x3fd80000 ;  /* 0x3fd80000ff0f7424 */ /* 0x000fe200078e00ff */
[----:B------:R-:W-:Y:S01]  /*0800*/  ISETP.NE.AND P1, PT, R11, 0x1, PT ;  /* 0x000000010b00780c */ /* 0x000fe20003f25270 */
[----:B------:R-:W-:Y:S01]  /*0810*/  BSSY.RECONVERGENT B1, `(.L_x_11) ;  /* 0x000001d000017945 */ /* 0x000fe20003800200 */
[----:B------:R-:W-:Y:S02]  /*0820*/  FSEL R10, R10, RZ, P0 ;  /* 0x000000ff0a0a7208 */ /* 0x000fe40000000000 */
[----:B------:R-:W-:Y:S02]  /*0830*/  FSEL R16, R16, RZ, P0 ;  /* 0x000000ff10107208 */ /* 0x000fe40000000000 */
[----:B------:R-:W-:-:S02]  /*0840*/  FSEL R10, R10, RZ, P1 ;  /* 0x000000ff0a0a7208 */ /* 0x000fc40000800000 */
[----:B------:R-:W-:-:S06]  /*0850*/  FSEL R11, R16, 1.875, P1 ;  /* 0x3ff00000100b7808 */ /* 0x000fcc0000800000 */
[----:B------:R-:W-:-:S06]  /*0860*/  DADD R30, R30, R10 ;  /* 0x000000001e1e7229 */ /* 0x000fcc000000000a */
[----:B------:R-:W0:Y:S04]  /*0870*/  MUFU.RSQ64H R13, R31 ;  /* 0x0000001f000d7308 */ /* 0x000e280000001c00 */
[----:B------:R-:W-:-:S04]  /*0880*/  IADD3 R12, PT, PT, R31, -0x3500000, RZ ;  /* 0xfcb000001f0c7810 */ /* 0x000fc80007ffe0ff */
[----:B------:R-:W-:Y:S02]  /*0890*/  ISETP.GE.U32.AND P0, PT, R12, 0x7ca00000, PT ;  /* 0x7ca000000c00780c */ /* 0x000fe40003f06070 */
        /* <DEDUP_REMOVED lines=11> */
[----:B------:R-:W-:Y:S02]  /*0950*/  IMAD.MOV.U32 R13, RZ, RZ, R15 ;  /* 0x000000ffff0d7224 */ /* 0x000fe400078e000f */
[----:B------:R-:W-:Y:S01]  /*0960*/  IMAD.MOV.U32 R15, RZ, RZ, R12 ;  /* 0x000000ffff0f7224 */ /* 0x000fe200078e000c */
[----:B------:R-:W-:Y:S01]  /*0970*/  MOV R12, 0x9c0 ;  /* 0x000009c0000c7802 */ /* 0x000fe20000000f00 */
[----:B------:R-:W-:Y:S02]  /*0980*/  IMAD.MOV.U32 R10, RZ, RZ, R20 ;  /* 0x000000ffff0a7224 */ /* 0x000fe400078e0014 */
[----:B------:R-:W-:Y:S02]  /*0990*/  IMAD.MOV.U32 R16, RZ, RZ, R30 ;  /* 0x000000ffff107224 */ /* 0x000fe400078e001e */
[----:B------:R-:W-:-:S07]  /*09a0*/  IMAD.MOV.U32 R17, RZ, RZ, R31 ;  /* 0x000000ffff117224 */ /* 0x000fce00078e001f */
[----:B------:R-:W-:Y:S05]  /*09b0*/  CALL.REL.NOINC `($__internal_0_$__cuda_sm20_dsqrt_rn_f64_mediumpath_v1) ;  /* 0x00000000005c7944 */ /* 0x000fea0003c00000 */
[----:B------:R-:W-:Y:S01]  /*09c0*/  MOV R16, R10 ;  /* 0x0000000a00107202 */ /* 0x000fe20000000f00 */
[----:B------:R-:W-:-:S07]  /*09d0*/  IMAD.MOV.U32 R17, RZ, RZ, R11 ;  /* 0x000000ffff117224 */ /* 0x000fce00078e000b */
.L_x_12:
[----:B------:R-:W-:Y:S05]  /*09e0*/  BSYNC.RECONVERGENT B1 ;  /* 0x0000000000017941 */ /* 0x000fea0003800200 */
.L_x_11:
[----:B------:R-:W-:Y:S01]  /*09f0*/  DSETP.GEU.AND P0, PT, R16, R8, PT ;  /* 0x000000081000722a */ /* 0x000fe20003f0e000 */
[----:B------:R1:W-:Y:S01]  /*0a00*/  STS.64 [R34+0x8], R16 ;  /* 0x0000081022007388 */ /* 0x0003e20000000a00 */
[----:B------:R-:W-:-:S12]  /*0a10*/  WARPSYNC.ALL ;  /* 0x0000000000007948 */ /* 0x000fd80003800000 */
[----:B------:R1:W-:Y:S04]  /*0a20*/  @!P0 STS.64 [R3], R6 ;  /* 0x0000000603008388 */ /* 0x0003e80000000a00 */
[----:B------:R1:W-:Y:S01]  /*0a30*/  @!P0 STS.64 [R3+0x8], R16 ;  /* 0x0000081003008388 */ /* 0x0003e20000000a00 */
[----:B------:R-:W-:Y:S06]  /*0a40*/  BAR.SYNC.DEFER_BLOCKING 0x0 ;  /* 0x0000000000007b1d */ /* 0x000fec0000010000 */
.L_x_4:
[----:B------:R-:W-:Y:S01]  /*0a50*/  ISETP.GT.U32.AND P0, PT, R2, 0x1f, PT ;  /* 0x0000001f0200780c */ /* 0x000fe20003f04070 */
[----:B------:R-:W-:-:S12]  /*0a60*/  IMAD.MOV.U32 R2, RZ, RZ, R0 ;  /* 0x000000ffff027224 */ /* 0x000fd800078e0000 */
[----:B------:R-:W-:Y:S05]  /*0a70*/  @P0 BRA `(.L_x_13) ;  /* 0xfffffff400cc0947 */ /* 0x000fea000383ffff */
[----:B------:R-:W-:Y:S05]  /*0a80*/  BSYNC.RECONVERGENT B0 ;  /* 0x0000000000007941 */ /* 0x000fea0003800200 */
.L_x_3:
[----:B------:R-:W-:-:S13]  /*0a90*/  ISETP.GT.U32.AND P0, PT, R5, 0x9, PT ;  /* 0x000000090500780c */ /* 0x000fda0003f04070 */
[----:B------:R-:W-:Y:S05]  /*0aa0*/  @P0 EXIT ;  /* 0x000000000000094d */ /* 0x000fea0003800000 */
[----:B------:R-:W2:Y:S01]  /*0ab0*/  LDS.64 R10, [R3] ;  /* 0x00000000030a7984 */ /* 0x000ea20000000a00 */
[----:B0-----:R-:W0:Y:S01]  /*0ac0*/  LDC.64 R8, c[0x0][0x380] ;  /* 0x0000e000ff087b82 */ /* 0x001e220000000a00 */
[----:B------:R-:W-:Y:S02]  /*0ad0*/  IMAD R5, R4, 0xa, R5 ;  /* 0x0000000a04057824 */ /* 0x000fe400078e0205 */
[----:B-1----:R-:W1:Y:S02]  /*0ae0*/  LDS.64 R6, [R3+0x8] ;  /* 0x0000080003067984 */ /* 0x002e640000000a00 */
[----:B0-----:R-:W-:-:S05]  /*0af0*/  IMAD.WIDE.U32 R4, R5, 0x10, R8 ;  /* 0x0000001005047825 */ /* 0x001fca00078e0008 */
[----:B--2---:R-:W-:Y:S04]  /*0b00*/  STG.E.64 desc[UR6][R4.64], R10 ;  /* 0x0000000a04007986 */ /* 0x004fe8000c101b06 */
[----:B-1----:R-:W-:Y:S01]  /*0b10*/  STG.E.64 desc[UR6][R4.64+0x8], R6 ;  /* 0x0000080604007986 */ /* 0x002fe2000c101b06 */
[----:B------:R-:W-:Y:S05]  /*0b20*/  EXIT ;  /* 0x000000000000794d */ /* 0x000fea0003800000 */
        .weak           $__internal_0_$__cuda_sm20_dsqrt_rn_f64_mediumpath_v1
        .type           $__internal_0_$__cuda_sm20_dsqrt_rn_f64_mediumpath_v1,@function
        .size           $__internal_0_$__cuda_sm20_dsqrt_rn_f64_mediumpath_v1,($_Z5nadjiP5tackai$__internal_accurate_pow - $__internal_0_$__cuda_sm20_dsqrt_rn_f64_mediumpath_v1)
$__internal_0_$__cuda_sm20_dsqrt_rn_f64_mediumpath_v1:
[----:B------:R-:W-:Y:S01]  /*0b30*/  ISETP.GE.U32.AND P0, PT, R15, -0x3400000, PT ;  /* 0xfcc000000f00780c */ /* 0x000fe20003f06070 */
[----:B------:R-:W-:Y:S01]  /*0b40*/  BSSY.RECONVERGENT B2, `(.L_x_14) ;  /* 0x0000024000027945 */ /* 0x000fe20003800200 */
[----:B------:R-:W-:-:S11]  /*0b50*/  IMAD.MOV.U32 R15, RZ, RZ, R13 ;  /* 0x000000ffff0f7224 */ /* 0x000fd600078e000d */
[----:B------:R-:W-:Y:S05]  /*0b60*/  @!P0 BRA `(.L_x_15) ;  /* 0x0000000000208947 */ /* 0x000fea0003800000 */
[----:B------:R-:W-:-:S10]  /*0b70*/  DFMA.RM R10, R18, R10, R14 ;  /* 0x0000000a120a722b */ /* 0x000fd4000000400e */
[----:B------:R-:W-:-:S05]  /*0b80*/  IADD3 R14, P0, PT, R10, 0x1, RZ ;  /* 0x000000010a0e7810 */ /* 0x000fca0007f1e0ff */
[----:B------:R-:W-:-:S06]  /*0b90*/  IMAD.X R15, RZ, RZ, R11, P0 ;  /* 0x000000ffff0f7224 */ /* 0x000fcc00000e060b */
[----:B------:R-:W-:-:S08]  /*0ba0*/  DFMA.RP R16, -R10, R14, R16 ;  /* 0x0000000e0a10722b */ /* 0x000fd00000008110 */
[----:B------:R-:W-:-:S06]  /*0bb0*/  DSETP.GT.AND P0, PT, R16, RZ, PT ;  /* 0x000000ff1000722a */ /* 0x000fcc0003f04000 */
[----:B------:R-:W-:Y:S02]  /*0bc0*/  FSEL R10, R14, R10, P0 ;  /* 0x0000000a0e0a7208 */ /* 0x000fe40000000000 */
[----:B------:R-:W-:Y:S01]  /*0bd0*/  FSEL R11, R15, R11, P0 ;  /* 0x0000000b0f0b7208 */ /* 0x000fe20000000000 */
[----:B------:R-:W-:Y:S06]  /*0be0*/  BRA `(.L_x_16) ;  /* 0x0000000000647947 */ /* 0x000fec0003800000 */
.L_x_15:
[----:B------:R-:W-:-:S14]  /*0bf0*/  DSETP.NE.AND P0, PT, R16, RZ, PT ;  /* 0x000000ff1000722a */ /* 0x000fdc0003f05000 */
[----:B------:R-:W-:Y:S05]  /*0c00*/  @!P0 BRA `(.L_x_17) ;  /* 0x0000000000588947 */ /* 0x000fea0003800000 */
[----:B------:R-:W-:-:S13]  /*0c10*/  ISETP.GE.AND P0, PT, R17, RZ, PT ;  /* 0x000000ff1100720c */ /* 0x000fda0003f06270 */
[----:B------:R-:W-:Y:S02]  /*0c20*/  @!P0 IMAD.MOV.U32 R10, RZ, RZ, 0x0 ;  /* 0x00000000ff0a8424 */ /* 0x000fe400078e00ff */
[----:B------:R-:W-:Y:S01]  /*0c30*/  @!P0 IMAD.MOV.U32 R11, RZ, RZ, -0x80000 ;  /* 0xfff80000ff0b8424 */ /* 0x000fe200078e00ff */
[----:B------:R-:W-:Y:S06]  /*0c40*/  @!P0 BRA `(.L_x_16) ;  /* 0x00000000004c8947 */ /* 0x000fec0003800000 */
[----:B------:R-:W-:-:S13]  /*0c50*/  ISETP.GT.AND P0, PT, R17, 0x7fefffff, PT ;  /* 0x7fefffff1100780c */ /* 0x000fda0003f04270 */
[----:B------:R-:W-:Y:S05]  /*0c60*/  @P0 BRA `(.L_x_17) ;  /* 0x0000000000400947 */ /* 0x000fea0003800000 */
[----:B------:R-:W-:Y:S01]  /*0c70*/  DMUL R10, R16, 8.11296384146066816958e+31 ;  /* 0x46900000100a7828 */ /* 0x000fe20000000000 */
[----:B------:R-:W-:Y:S02]  /*0c80*/  IMAD.MOV.U32 R14, RZ, RZ, RZ ;  /* 0x000000ffff0e7224 */ /* 0x000fe400078e00ff */
[----:B------:R-:W-:Y:S02]  /*0c90*/  IMAD.MOV.U32 R18, RZ, RZ, 0x0 ;  /* 0x00000000ff127424 */ /* 0x000fe400078e00ff */
[----:B------:R-:W-:Y:S01]  /*0ca0*/  IMAD.MOV.U32 R19, RZ, RZ, 0x3fd80000 ;  /* 0x3fd80000ff137424 */ /* 0x000fe200078e00ff */
[----:B------:R-:W0:Y:S02]  /*0cb0*/  MUFU.RSQ64H R15, R11 ;  /* 0x0000000b000f7308 */ /* 0x000e240000001c00 */
[----:B0-----:R-:W-:-:S08]  /*0cc0*/  DMUL R16, R14, R14 ;  /* 0x0000000e0e107228 */ /* 0x001fd00000000000 */
[----:B------:R-:W-:-:S08]  /*0cd0*/  DFMA R16, R10, -R16, 1 ;  /* 0x3ff000000a10742b */ /* 0x000fd00000000810 */
[----:B------:R-:W-:Y:S02]  /*0ce0*/  DFMA R18, R16, R18, 0.5 ;  /* 0x3fe000001012742b */ /* 0x000fe40000000012 */
[----:B------:R-:W-:-:S08]  /*0cf0*/  DMUL R16, R14, R16 ;  /* 0x000000100e107228 */ /* 0x000fd00000000000 */
[----:B------:R-:W-:-:S08]  /*0d00*/  DFMA R16, R18, R16, R14 ;  /* 0x000000101210722b */ /* 0x000fd0000000000e */
[----:B------:R-:W-:Y:S02]  /*0d10*/  DMUL R14, R10, R16 ;  /* 0x000000100a0e7228 */ /* 0x000fe40000000000 */
[----:B------:R-:W-:-:S06]  /*0d20*/  IADD3 R17, PT, PT, R17, -0x100000, RZ ;  /* 0xfff0000011117810 */ /* 0x000fcc0007ffe0ff */
[----:B------:R-:W-:-:S08]  /*0d30*/  DFMA R18, R14, -R14, R10 ;  /* 0x8000000e0e12722b */ /* 0x000fd0000000000a */
[----:B------:R-:W-:-:S10]  /*0d40*/  DFMA R10, R16, R18, R14 ;  /* 0x00000012100a722b */ /* 0x000fd4000000000e */
[----:B------:R-:W-:Y:S01]  /*0d50*/  VIADD R11, R11, 0xfcb00000 ;  /* 0xfcb000000b0b7836 */ /* 0x000fe20000000000 */
[----:B------:R-:W-:Y:S06]  /*0d60*/  BRA `(.L_x_16) ;  /* 0x0000000000047947 */ /* 0x000fec0003800000 */
.L_x_17:
[----:B------:R-:W-:-:S11]  /*0d70*/  DADD R10, R16, R16 ;  /* 0x00000000100a7229 */ /* 0x000fd60000000010 */
.L_x_16:
[----:B------:R-:W-:Y:S05]  /*0d80*/  BSYNC.RECONVERGENT B2 ;  /* 0x0000000000027941 */ /* 0x000fea0003800200 */
.L_x_14:
[----:B------:R-:W-:-:S04]  /*0d90*/  IMAD.MOV.U32 R13, RZ, RZ, 0x0 ;  /* 0x00000000ff0d7424 */ /* 0x000fc800078e00ff */
[----:B------:R-:W-:Y:S05]  /*0da0*/  RET.REL.NODEC R12 `(_Z5nadjiP5tackai) ;  /* 0xfffffff00c947950 */ /* 0x000fea0003c3ffff */
        .type           $_Z5nadjiP5tackai$__internal_accurate_pow,@function
        .size           $_Z5nadjiP5tackai$__internal_accurate_pow,(.L_x_21 - $_Z5nadjiP5tackai$__internal_accurate_pow)
$_Z5nadjiP5tackai$__internal_accurate_pow:
[----:B------:R-:W-:Y:S01]  /*0db0*/  ISETP.GT.U32.AND P0, PT, R33, 0xfffff, PT ;  /* 0x000fffff2100780c */ /* 0x000fe20003f04070 */
[----:B------:R-:W-:Y:S01]  /*0dc0*/  IMAD.MOV.U32 R10, RZ, RZ, R12 ;  /* 0x000000ffff0a7224 */ /* 0x000fe200078e000c */
[----:B------:R-:W-:Y:S01]  /*0dd0*/  UMOV UR4, 0x7d2cafe2 ;  /* 0x7d2cafe200047882 */ /* 0x000fe20000000000 */
[--C-:B------:R-:W-:Y:S01]  /*0de0*/  IMAD.MOV.U32 R11, RZ, RZ, R33.reuse ;  /* 0x000000ffff0b7224 */ /* 0x100fe200078e0021 */
[----:B------:R-:W-:Y:S01]  /*0df0*/  UMOV UR5, 0x3eb0f5ff ;  /* 0x3eb0f5ff00057882 */ /* 0x000fe20000000000 */
[--C-:B------:R-:W-:Y:S01]  /*0e00*/  IMAD.MOV.U32 R13, RZ, RZ, R33.reuse ;  /* 0x000000ffff0d7224 */ /* 0x100fe200078e0021 */
[----:B------:R-:W-:Y:S01]  /*0e10*/  SHF.R.U32.HI R33, RZ, 0x14, R33 ;  /* 0x00000014ff217819 */ /* 0x000fe20000011621 */
[----:B------:R-:W-:Y:S01]  /*0e20*/  IMAD.MOV.U32 R14, RZ, RZ, 0x41ad3b5a ;  /* 0x41ad3b5aff0e7424 */ /* 0x000fe200078e00ff */
[----:B------:R-:W-:Y:S01]  /*0e30*/  UMOV UR8, 0x3b39803f ;  /* 0x3b39803f00087882 */ /* 0x000fe20000000000 */
[----:B------:R-:W-:Y:S01]  /*0e40*/  IMAD.MOV.U32 R15, RZ, RZ, 0x3ed0f5d2 ;  /* 0x3ed0f5d2ff0f7424 */ /* 0x000fe200078e00ff */
[----:B------:R-:W-:-:S03]  /*0e50*/  UMOV UR9, 0x3c7abc9e ;  /* 0x3c7abc9e00097882 */ /* 0x000fc60000000000 */
[----:B------:R-:W-:-:S10]  /*0e60*/  @!P0 DMUL R10, R10, 1.80143985094819840000e+16 ;  /* 0x435000000a0a8828 */ /* 0x000fd40000000000 */
[----:B------:R-:W-:Y:S01]  /*0e70*/  @!P0 IMAD.MOV.U32 R13, RZ, RZ, R11 ;  /* 0x000000ffff0d8224 */ /* 0x000fe200078e000b */
[----:B------:R-:W-:Y:S01]  /*0e80*/  @!P0 LEA.HI R33, R11, 0xffffffca, RZ, 0xc ;  /* 0xffffffca0b218811 */ /* 0x000fe200078f60ff */
[----:B------:R-:W-:-:S03]  /*0e90*/  @!P0 IMAD.MOV.U32 R12, RZ, RZ, R10 ;  /* 0x000000ffff0c8224 */ /* 0x000fc600078e000a */
[----:B------:R-:W-:Y:S01]  /*0ea0*/  LOP3.LUT R13, R13, 0x800fffff, RZ, 0xc0, !PT ;  /* 0x800fffff0d0d7812 */ /* 0x000fe200078ec0ff */
[----:B------:R-:W-:Y:S02]  /*0eb0*/  IMAD.MOV.U32 R16, RZ, RZ, R12 ;  /* 0x000000ffff107224 */ /* 0x000fe400078e000c */
[----:B------:R-:W-:Y:S01]  /*0ec0*/  IMAD.MOV.U32 R12, RZ, RZ, RZ ;  /* 0x000000ffff0c7224 */ /* 0x000fe200078e00ff */
[----:B------:R-:W-:Y:S01]  /*0ed0*/  LOP3.LUT R17, R13, 0x3ff00000, RZ, 0xfc, !PT ;  /* 0x3ff000000d117812 */ /* 0x000fe200078efcff */
[----:B------:R-:W-:-:S03]  /*0ee0*/  VIADD R10, R33, 0xfffffc01 ;  /* 0xfffffc01210a7836 */ /* 0x000fc60000000000 */
[----:B------:R-:W-:-:S13]  /*0ef0*/  ISETP.GE.U32.AND P1, PT, R17, 0x3ff6a09f, PT ;  /* 0x3ff6a09f1100780c */ /* 0x000fda0003f26070 */
[----:B------:R-:W-:Y:S02]  /*0f00*/  @P1 VIADD R13, R17, 0xfff00000 ;  /* 0xfff00000110d1836 */ /* 0x000fe40000000000 */
[----:B------:R-:W-:-:S03]  /*0f10*/  @P1 VIADD R10, R33, 0xfffffc02 ;  /* 0xfffffc02210a1836 */ /* 0x000fc60000000000 */
[----:B------:R-:W-:-:S06]  /*0f20*/  @P1 MOV R17, R13 ;  /* 0x0000000d00111202 */ /* 0x000fcc0000000f00 */
[C---:B------:R-:W-:Y:S02]  /*0f30*/  DADD R18, R16.reuse, 1 ;  /* 0x3ff0000010127429 */ /* 0x040fe40000000000 */
[----:B------:R-:W-:-:S04]  /*0f40*/  DADD R16, R16, -1 ;  /* 0xbff0000010107429 */ /* 0x000fc80000000000 */
[----:B------:R-:W0:Y:S02]  /*0f50*/  MUFU.RCP64H R13, R19 ;  /* 0x00000013000d7308 */ /* 0x000e240000001800 */
[----:B0-----:R-:W-:-:S08]  /*0f60*/  DFMA R26, -R18, R12, 1 ;  /* 0x3ff00000121a742b */ /* 0x001fd0000000010c */
[----:B------:R-:W-:-:S08]  /*0f70*/  DFMA R26, R26, R26, R26 ;  /* 0x0000001a1a1a722b */ /* 0x000fd0000000001a */
[----:B------:R-:W-:-:S08]  /*0f80*/  DFMA R26, R12, R26, R12 ;  /* 0x0000001a0c1a722b */ /* 0x000fd0000000000c */
[----:B------:R-:W-:-:S08]  /*0f90*/  DMUL R12, R16, R26 ;  /* 0x0000001a100c7228 */ /* 0x000fd00000000000 */
[----:B------:R-:W-:-:S08]  /*0fa0*/  DFMA R12, R16, R26, R12 ;  /* 0x0000001a100c722b */ /* 0x000fd0000000000c */
[----:B------:R-:W-:Y:S02]  /*0fb0*/  DMUL R24, R12, R12 ;  /* 0x0000000c0c187228 */ /* 0x000fe40000000000 */
[----:B------:R-:W-:-:S06]  /*0fc0*/  DADD R18, R16, -R12 ;  /* 0x0000000010127229 */ /* 0x000fcc000000080c */
[----:B------:R-:W-:Y:S01]  /*0fd0*/  DFMA R14, R24, UR4, R14 ;  /* 0x00000004180e7c2b */ /* 0x000fe2000800000e */
[----:B------:R-:W-:Y:S01]  /*0fe0*/  UMOV UR4, 0x75488a3f ;  /* 0x75488a3f00047882 */ /* 0x000fe20000000000 */
[----:B------:R-:W-:Y:S01]  /*0ff0*/  UMOV UR5, 0x3ef3b20a ;  /* 0x3ef3b20a00057882 */ /* 0x000fe20000000000 */
[----:B------:R-:W-:-:S05]  /*1000*/  DADD R18, R18, R18 ;  /* 0x0000000012127229 */ /* 0x000fca0000000012 */
[----:B------:R-:W-:Y:S01]  /*1010*/  DFMA R22, R24, R14, UR4 ;  /* 0x0000000418167e2b */ /* 0x000fe2000800000e */
[----:B------:R-:W-:Y:S01]  /*1020*/  UMOV UR4, 0xe4faecd5 ;  /* 0xe4faecd500047882 */ /* 0x000fe20000000000 */
[----:B------:R-:W-:Y:S01]  /*1030*/  UMOV UR5, 0x3f1745cd ;  /* 0x3f1745cd00057882 */ /* 0x000fe20000000000 */
[-C--:B------:R-:W-:Y:S02]  /*1040*/  DFMA R18, R16, -R12.reuse, R18 ;  /* 0x8000000c1012722b */ /* 0x080fe40000000012 */
[----:B------:R-:W-:-:S03]  /*1050*/  DMUL R16, R12, R12 ;  /* 0x0000000c0c107228 */ /* 0x000fc60000000000 */
[----:B------:R-:W-:Y:S01]  /*1060*/  DFMA R22, R24, R22, UR4 ;  /* 0x0000000418167e2b */ /* 0x000fe20008000016 */
[----:B------:R-:W-:Y:S01]  /*1070*/  UMOV UR4, 0x258a578b ;  /* 0x258a578b00047882 */ /* 0x000fe20000000000 */
[----:B------:R-:W-:Y:S01]  /*1080*/  UMOV UR5, 0x3f3c71c7 ;  /* 0x3f3c71c700057882 */ /* 0x000fe20000000000 */
[----:B------:R-:W-:-:S05]  /*1090*/  DMUL R18, R26, R18 ;  /* 0x000000121a127228 */ /* 0x000fca0000000000 */
[----:B------:R-:W-:Y:S01]  /*10a0*/  DFMA R22, R24, R22, UR4 ;  /* 0x0000000418167e2b */ /* 0x000fe20008000016 */
[----:B------:R-:W-:Y:S01]  /*10b0*/  UMOV UR4, 0x9242b910 ;  /* 0x9242b91000047882 */ /* 0x000fe20000000000 */
[----:B------:R-:W-:-:S03]  /*10c0*/  UMOV UR5, 0x3f624924 ;  /* 0x3f62492400057882 */ /* 0x000fc60000000000 */
[----:B------:R-:W-:Y:S02]  /*10d0*/  VIADD R29, R19, 0x100000 ;  /* 0x00100000131d7836 */ /* 0x000fe40000000000 */
[----:B------:R-:W-:Y:S01]  /*10e0*/  IMAD.MOV.U32 R28, RZ, RZ, R18 ;  /* 0x000000ffff1c7224 */ /* 0x000fe200078e0012 */
[----:B------:R-:W-:Y:S01]  /*10f0*/  DFMA R22, R24, R22, UR4 ;  /* 0x0000000418167e2b */ /* 0x000fe20008000016 */
[----:B------:R-:W-:Y:S01]  /*1100*/  UMOV UR4, 0x99999dfb ;  /* 0x99999dfb00047882 */ /* 0x000fe20000000000 */
[----:B------:R-:W-:-:S06]  /*1110*/  UMOV UR5, 0x3f899999 ;  /* 0x3f89999900057882 */ /* 0x000fcc0000000000 */
[----:B------:R-:W-:Y:S01]  /*1120*/  DFMA R22, R24, R22, UR4 ;  /* 0x0000000418167e2b */ /* 0x000fe20008000016 */
[----:B------:R-:W-:Y:S01]  /*1130*/  UMOV UR4, 0x55555555 ;  /* 0x5555555500047882 */ /* 0x000fe20000000000 */
[----:B------:R-:W-:-:S06]  /*1140*/  UMOV UR5, 0x3fb55555 ;  /* 0x3fb5555500057882 */ /* 0x000fcc0000000000 */
[----:B------:R-:W-:-:S08]  /*1150*/  DFMA R14, R24, R22, UR4 ;  /* 0x00000004180e7e2b */ /* 0x000fd00008000016 */
[----:B------:R-:W-:Y:S01]  /*1160*/  DADD R20, -R14, UR4 ;  /* 0x000000040e147e29 */ /* 0x000fe20008000100 */
[----:B------:R-:W-:Y:S01]  /*1170*/  UMOV UR4, 0xb9e7b0 ;  /* 0x00b9e7b000047882 */ /* 0x000fe20000000000 */
[----:B------:R-:W-:-:S06]  /*1180*/  UMOV UR5, 0x3c46a4cb ;  /* 0x3c46a4cb00057882 */ /* 0x000fcc0000000000 */
[----:B------:R-:W-:Y:S02]  /*1190*/  DFMA R24, R24, R22, R20 ;  /* 0x000000161818722b */ /* 0x000fe40000000014 */
[C---:B------:R-:W-:Y:S02]  /*11a0*/  DMUL R20, R12.reuse, R16 ;  /* 0x000000100c147228 */ /* 0x040fe40000000000 */
[----:B------:R-:W-:-:S04]  /*11b0*/  DFMA R22, R12, R12, -R16 ;  /* 0x0000000c0c16722b */ /* 0x000fc80000000810 */
[----:B------:R-:W-:Y:S01]  /*11c0*/  DADD R24, R24, -UR4 ;  /* 0x8000000418187e29 */ /* 0x000fe20008000000 */
[----:B------:R-:W-:Y:S01]  /*11d0*/  UMOV UR4, 0x80000000 ;  /* 0x8000000000047882 */ /* 0x000fe20000000000 */
[C---:B------:R-:W-:Y:S01]  /*11e0*/  DFMA R26, R12.reuse, R16, -R20 ;  /* 0x000000100c1a722b */ /* 0x040fe20000000814 */
[----:B------:R-:W-:Y:S01]  /*11f0*/  UMOV UR5, 0x43300000 ;  /* 0x4330000000057882 */ /* 0x000fe20000000000 */
[----:B------:R-:W-:-:S06]  /*1200*/  DFMA R22, R12, R28, R22 ;  /* 0x0000001c0c16722b */ /* 0x000fcc0000000016 */
[----:B------:R-:W-:Y:S02]  /*1210*/  DFMA R26, R18, R16, R26 ;  /* 0x00000010121a722b */ /* 0x000fe4000000001a */
[----:B------:R-:W-:-:S06]  /*1220*/  DADD R16, R14, R24 ;  /* 0x000000000e107229 */ /* 0x000fcc0000000018 */
[----:B------:R-:W-:Y:S02]  /*1230*/  DFMA R26, R12, R22, R26 ;  /* 0x000000160c1a722b */ /* 0x000fe4000000001a */
[----:B------:R-:W-:Y:S02]  /*1240*/  DMUL R22, R16, R20 ;  /* 0x0000001410167228 */ /* 0x000fe40000000000 */
[----:B------:R-:W-:-:S06]  /*1250*/  DADD R28, R14, -R16 ;  /* 0x000000000e1c7229 */ /* 0x000fcc0000000810 */
[----:B------:R-:W-:Y:S02]  /*1260*/  DFMA R14, R16, R20, -R22 ;  /* 0x00000014100e722b */ /* 0x000fe40000000816 */
[----:B------:R-:W-:-:S06]  /*1270*/  DADD R28, R24, R28 ;  /* 0x00000000181c7229 */ /* 0x000fcc000000001c */
[----:B------:R-:W-:-:S08]  /*1280*/  DFMA R14, R16, R26, R14 ;  /* 0x0000001a100e722b */ /* 0x000fd0000000000e */
[----:B------:R-:W-:-:S08]  /*1290*/  DFMA R20, R28, R20, R14 ;  /* 0x000000141c14722b */ /* 0x000fd0000000000e */
[----:B------:R-:W-:-:S08]  /*12a0*/  DADD R16, R22, R20 ;  /* 0x0000000016107229 */ /* 0x000fd00000000014 */
[--C-:B------:R-:W-:Y:S02]  /*12b0*/  DADD R14, R12, R16.reuse ;  /* 0x000000000c0e7229 */ /* 0x100fe40000000010 */
[----:B------:R-:W-:-:S06]  /*12c0*/  DADD R22, R22, -R16 ;  /* 0x0000000016167229 */ /* 0x000fcc0000000810 */
[----:B------:R-:W-:Y:S02]  /*12d0*/  DADD R12, R12, -R14 ;  /* 0x000000000c0c7229 */ /* 0x000fe4000000080e */
[----:B------:R-:W-:-:S06]  /*12e0*/  DADD R22, R20, R22 ;  /* 0x0000000014167229 */ /* 0x000fcc0000000016 */
[----:B------:R-:W-:-:S08]  /*12f0*/  DADD R12, R16, R12 ;  /* 0x00000000100c7229 */ /* 0x000fd0000000000c */
[----:B------:R-:W-:-:S08]  /*1300*/  DADD R12, R22, R12 ;  /* 0x00000000160c7229 */ /* 0x000fd0000000000c */
[----:B------:R-:W-:Y:S01]  /*1310*/  DADD R18, R18, R12 ;  /* 0x0000000012127229 */ /* 0x000fe2000000000c */
[----:B------:R-:W-:Y:S01]  /*1320*/  LOP3.LUT R12, R10, 0x80000000, RZ, 0x3c, !PT ;  /* 0x800000000a0c7812 */ /* 0x000fe200078e3cff */
[----:B------:R-:W-:-:S06]  /*1330*/  IMAD.MOV.U32 R13, RZ, RZ, 0x43300000 ;  /* 0x43300000ff0d7424 */ /* 0x000fcc00078e00ff */
[----:B------:R-:W-:Y:S02]  /*1340*/  DADD R16, R14, R18 ;  /* 0x000000000e107229 */ /* 0x000fe40000000012 */
[----:B------:R-:W-:Y:S01]  /*1350*/  DADD R12, R12, -UR4 ;  /* 0x800000040c0c7e29 */ /* 0x000fe20008000000 */
[----:B------:R-:W-:Y:S01]  /*1360*/  UMOV UR4, 0xfefa39ef ;  /* 0xfefa39ef00047882 */ /* 0x000fe20000000000 */
[----:B------:R-:W-:-:S04]  /*1370*/  UMOV UR5, 0x3fe62e42 ;  /* 0x3fe62e4200057882 */ /* 0x000fc80000000000 */
[--C-:B------:R-:W-:Y:S02]  /*1380*/  DADD R20, R14, -R16.reuse ;  /* 0x000000000e147229 */ /* 0x100fe40000000810 */
[----:B------:R-:W-:-:S06]  /*1390*/  DFMA R10, R12, UR4, R16 ;  /* 0x000000040c0a7c2b */ /* 0x000fcc0008000010 */
[----:B------:R-:W-:Y:S02]  /*13a0*/  DADD R20, R18, R20 ;  /* 0x0000000012147229 */ /* 0x000fe40000000014 */
[----:B------:R-:W-:-:S08]  /*13b0*/  DFMA R14, R12, -UR4, R10 ;  /* 0x800000040c0e7c2b */ /* 0x000fd0000800000a */
[----:B------:R-:W-:-:S08]  /*13c0*/  DADD R14, -R16, R14 ;  /* 0x00000000100e7229 */ /* 0x000fd0000000010e */
[----:B------:R-:W-:-:S08]  /*13d0*/  DADD R14, R20, -R14 ;  /* 0x00000000140e7229 */ /* 0x000fd0000000080e */
[----:B------:R-:W-:-:S08]  /*13e0*/  DFMA R14, R12, UR8, R14 ;  /* 0x000000080c0e7c2b */ /* 0x000fd0000800000e */
[----:B------:R-:W-:-:S08]  /*13f0*/  DADD R12, R10, R14 ;  /* 0x000000000a0c7229 */ /* 0x000fd0000000000e */
[----:B------:R-:W-:Y:S02]  /*1400*/  DADD R10, R10, -R12 ;  /* 0x000000000a0a7229 */ /* 0x000fe4000000080c */
[----:B------:R-:W-:-:S06]  /*1410*/  DMUL R20, R12, 2 ;  /* 0x400000000c147828 */ /* 0x000fcc0000000000 */
[----:B------:R-:W-:Y:S02]  /*1420*/  DADD R10, R14, R10 ;  /* 0x000000000e0a7229 */ /* 0x000fe4000000000a */
[----:B------:R-:W-:-:S08]  /*1430*/  DFMA R18, R12, 2, -R20 ;  /* 0x400000000c12782b */ /* 0x000fd00000000814 */
[----:B------:R-:W-:Y:S01]  /*1440*/  DFMA R18, R10, 2, R18 ;  /* 0x400000000a12782b */ /* 0x000fe20000000012 */
[----:B------:R-:W-:Y:S01]  /*1450*/  IMAD.MOV.U32 R10, RZ, RZ, 0x652b82fe ;  /* 0x652b82feff0a7424 */ /* 0x000fe200078e00ff */
[----:B------:R-:W-:-:S06]  /*1460*/  MOV R11, 0x3ff71547 ;  /* 0x3ff71547000b7802 */ /* 0x000fcc0000000f00 */
[----:B------:R-:W-:-:S08]  /*1470*/  DADD R12, R20, R18 ;  /* 0x00000000140c7229 */ /* 0x000fd00000000012 */
[----:B------:R-:W-:Y:S02]  /*1480*/  DFMA R10, R12, R10, 6.75539944105574400000e+15 ;  /* 0x433800000c0a742b */ /* 0x000fe4000000000a */
[----:B------:R-:W-:Y:S01]  /*1490*/  FSETP.GEU.AND P0, PT, |R13|, 4.1917929649353027344, PT ;  /* 0x4086232b0d00780b */ /* 0x000fe20003f0e200 */
[----:B------:R-:W-:-:S05]  /*14a0*/  DADD R20, R20, -R12 ;  /* 0x0000000014147229 */ /* 0x000fca000000080c */
[----:B------:R-:W-:-:S03]  /*14b0*/  DADD R14, R10, -6.75539944105574400000e+15 ;  /* 0xc33800000a0e7429 */ /* 0x000fc60000000000 */
[----:B------:R-:W-:-:S05]  /*14c0*/  DADD R18, R18, R20 ;  /* 0x0000000012127229 */ /* 0x000fca0000000014 */
[----:B------:R-:W-:Y:S01]  /*14d0*/  DFMA R16, R14, -UR4, R12 ;  /* 0x800000040e107c2b */ /* 0x000fe2000800000c */
[----:B------:R-:W-:Y:S01]  /*14e0*/  UMOV UR4, 0x3b39803f ;  /* 0x3b39803f00047882 */ /* 0x000fe20000000000 */
[----:B------:R-:W-:-:S06]  /*14f0*/  UMOV UR5, 0x3c7abc9e ;  /* 0x3c7abc9e00057882 */ /* 0x000fcc0000000000 */
[----:B------:R-:W-:Y:S01]  /*1500*/  DFMA R16, R14, -UR4, R16 ;  /* 0x800000040e107c2b */ /* 0x000fe20008000010 */
[----:B------:R-:W-:Y:S01]  /*1510*/  UMOV UR4, 0x69ce2bdf ;  /* 0x69ce2bdf00047882 */ /* 0x000fe20000000000 */
[----:B------:R-:W-:Y:S01]  /*1520*/  IMAD.MOV.U32 R14, RZ, RZ, -0x35dec16 ;  /* 0xfca213eaff0e7424 */ /* 0x000fe200078e00ff */
[----:B------:R-:W-:Y:S01]  /*1530*/  UMOV UR5, 0x3e5ade15 ;  /* 0x3e5ade1500057882 */ /* 0x000fe20000000000 */
[----:B------:R-:W-:-:S06]  /*1540*/  IMAD.MOV.U32 R15, RZ, RZ, 0x3e928af3 ;  /* 0x3e928af3ff0f7424 */ /* 0x000fcc00078e00ff */
[----:B------:R-:W-:Y:S01]  /*1550*/  DFMA R14, R16, UR4, R14 ;  /* 0x00000004100e7c2b */ /* 0x000fe2000800000e */
[----:B------:R-:W-:Y:S01]  /*1560*/  UMOV UR4, 0x62401315 ;  /* 0x6240131500047882 */ /* 0x000fe20000000000 */
[----:B------:R-:W-:-:S06]  /*1570*/  UMOV UR5, 0x3ec71dee ;  /* 0x3ec71dee00057882 */ /* 0x000fcc0000000000 */
[----:B------:R-:W-:Y:S01]  /*1580*/  DFMA R14, R16, R14, UR4 ;  /* 0x00000004100e7e2b */ /* 0x000fe2000800000e */
        /* <DEDUP_REMOVED lines=20> */
[----:B------:R-:W-:-:S08]  /*16d0*/  DFMA R14, R16, R14, UR4 ;  /* 0x00000004100e7e2b */ /* 0x000fd0000800000e */
[----:B------:R-:W-:-:S08]  /*16e0*/  DFMA R14, R16, R14, 1 ;  /* 0x3ff00000100e742b */ /* 0x000fd0000000000e */
[----:B------:R-:W-:-:S10]  /*16f0*/  DFMA R14, R16, R14, 1 ;  /* 0x3ff00000100e742b */ /* 0x000fd4000000000e */
[----:B------:R-:W-:Y:S02]  /*1700*/  IMAD R17, R10, 0x100000, R15 ;  /* 0x001000000a117824 */ /* 0x000fe400078e020f */
[----:B------:R-:W-:Y:S01]  /*1710*/  IMAD.MOV.U32 R16, RZ, RZ, R14 ;  /* 0x000000ffff107224 */ /* 0x000fe200078e000e */
[----:B------:R-:W-:Y:S06]  /*1720*/  @!P0 BRA `(.L_x_18) ;  /* 0x0000000000308947 */ /* 0x000fec0003800000 */
[----:B------:R-:W-:Y:S01]  /*1730*/  FSETP.GEU.AND P1, PT, |R13|, 4.2275390625, PT ;  /* 0x408748000d00780b */ /* 0x000fe20003f2e200 */
[C---:B------:R-:W-:Y:S02]  /*1740*/  DADD R16, R12.reuse, +INF ;  /* 0x7ff000000c107429 */ /* 0x040fe40000000000 */
[----:B------:R-:W-:-:S08]  /*1750*/  DSETP.GEU.AND P0, PT, R12, RZ, PT ;  /* 0x000000ff0c00722a */ /* 0x000fd00003f0e000 */
[----:B------:R-:W-:Y:S02]  /*1760*/  FSEL R16, R16, RZ, P0 ;  /* 0x000000ff10107208 */ /* 0x000fe40000000000 */
[----:B------:R-:W-:Y:S02]  /*1770*/  @!P1 LEA.HI R11, R10, R10, RZ, 0x1 ;  /* 0x0000000a0a0b9211 */ /* 0x000fe400078f08ff */
[----:B------:R-:W-:Y:S02]  /*1780*/  FSEL R17, R17, RZ, P0 ;  /* 0x000000ff11117208 */ /* 0x000fe40000000000 */
[----:B------:R-:W-:-:S05]  /*1790*/  @!P1 SHF.R.S32.HI R11, RZ, 0x1, R11 ;  /* 0x00000001ff0b9819 */ /* 0x000fca000001140b */
[----:B------:R-:W-:Y:S02]  /*17a0*/  @!P1 IMAD.IADD R10, R10, 0x1, -R11 ;  /* 0x000000010a0a9824 */ /* 0x000fe400078e0a0b */
[----:B------:R-:W-:-:S03]  /*17b0*/  @!P1 IMAD R15, R11, 0x100000, R15 ;  /* 0x001000000b0f9824 */ /* 0x000fc600078e020f */
[----:B------:R-:W-:Y:S01]  /*17c0*/  @!P1 LEA R11, R10, 0x3ff00000, 0x14 ;  /* 0x3ff000000a0b9811 */ /* 0x000fe200078ea0ff */
[----:B------:R-:W-:-:S06]  /*17d0*/  @!P1 IMAD.MOV.U32 R10, RZ, RZ, RZ ;  /* 0x000000ffff0a9224 */ /* 0x000fcc00078e00ff */
[----:B------:R-:W-:-:S11]  /*17e0*/  @!P1 DMUL R16, R14, R10 ;  /* 0x0000000a0e109228 */ /* 0x000fd60000000000 */
.L_x_18:
[----:B------:R-:W-:Y:S01]  /*17f0*/  DFMA R18, R18, R16, R16 ;  /* 0x000000101212722b */ /* 0x000fe20000000010 */
[----:B------:R-:W-:Y:S01]  /*1800*/  IMAD.MOV.U32 R33, RZ, RZ, 0x0 ;  /* 0x00000000ff217424 */ /* 0x000fe200078e00ff */
[----:B------:R-:W-:-:S08]  /*1810*/  DSETP.NEU.AND P0, PT, |R16|, +INF , PT ;  /* 0x7ff000001000742a */ /* 0x000fd00003f0d200 */
[----:B------:R-:W-:Y:S02]  /*1820*/  FSEL R10, R16, R18, !P0 ;  /* 0x00000012100a7208 */ /* 0x000fe40004000000 */
[----:B------:R-:W-:Y:S01]  /*1830*/  FSEL R16, R17, R19, !P0 ;  /* 0x0000001311107208 */ /* 0x000fe20004000000 */
[----:B------:R-:W-:Y:S06]  /*1840*/  RET.REL.NODEC R32 `(_Z5nadjiP5tackai) ;  /* 0xffffffe420ec7950 */ /* 0x000fec0003c3ffff */
.L_x_19:
        /* <DEDUP_REMOVED lines=11> */
.L_x_21:


//--------------------- .nv.shared._Z8sortirajP5tacka --------------------------
	.section	.nv.shared._Z8sortirajP5tacka,"aw",@nobits
	.sectionflags	@""
	.align	8
.nv.shared._Z8sortirajP5tacka:
	.zero		3072


//--------------------- .nv.shared.reserved.0     --------------------------
	.section	.nv.shared.reserved.0,"aw",@nobits
	.weak		__nv_reservedSMEM_offset_0_alias
	.size		__nv_reservedSMEM_offset_0_alias, 0, 64
	.other		__nv_reservedSMEM_offset_0_alias,@"STO_CUDA_RESERVED_SHARED STV_DEFAULT"
__nv_reservedSMEM_offset_0_alias:
	.zero		0
	.zero		64


//--------------------- .nv.shared._Z5nadjiP5tackai --------------------------
	.section	.nv.shared._Z5nadjiP5tackai,"aw",@nobits
	.sectionflags	@""
	.align	8
.nv.shared._Z5nadjiP5tackai:
	.zero		3088


//--------------------- .nv.constant0._Z8sortirajP5tacka --------------------------
	.section	.nv.constant0._Z8sortirajP5tacka,"a",@progbits
	.sectionflags	@""
	.align	4
.nv.constant0._Z8sortirajP5tacka:
	.zero		904


//--------------------- .nv.constant0._Z5nadjiP5tackai --------------------------
	.section	.nv.constant0._Z5nadjiP5tackai,"a",@progbits
	.sectionflags	@""
	.align	4
.nv.constant0._Z5nadjiP5tackai:
	.zero		908


//--------------------- SYMBOLS --------------------------

	.type		.nv.reservedSmem.offset0,@object
	.size		.nv.reservedSmem.offset0,0x4
	.type		.nv.reservedSmem.cap,@object
	.size		.nv.reservedSmem.cap,0x4
